	.target	sm_90a

	.elftype	@"ET_EXEC"


//--------------------- .note.nv.tkinfo           --------------------------
	.section	.note.nv.tkinfo,"",@"SHT_NOTE"
	.sectionflags	@"SHF_NOTE_NV_TKINFO"
	.tkinfo
        /*0018*/ 	.word	0x00000002
        /*0030*/ 	.string	""
        /*0030*/ 	.string	"ptxas"
        /*0030*/ 	.string	"Cuda compilation tools, release 13.0, V13.0.88"
        /*0030*/ 	.string	"Build cuda_13.0.r13.0/compiler.36424714_0"
        /*0030*/ 	.string	"-arch sm_90a -m 64 "



//--------------------- .note.nv.cuinfo           --------------------------
	.section	.note.nv.cuinfo,"",@"SHT_NOTE"
	.sectionflags	@"SHF_NOTE_NV_CUINFO"
        /*0018*/ 	.short	0x0002
        /*001a*/ 	.short	0x005a
        /*001c*/ 	.short	0x0082
	.zero		2


//--------------------- .nv.info                  --------------------------
	.section	.nv.info,"",@"SHT_CUDA_INFO"
	.align	4


	//----- nvinfo : EIATTR_REGCOUNT
	.align		4
        /*0000*/ 	.byte	0x04, 0x2f
        /*0002*/ 	.short	(.L_12 - .L_11)
	.align		4
.L_11:
        /*0004*/ 	.word	index@(_ZN7cutlass13device_kernelINS_4conv6kernel13ConvUniversalINS1_16ConvProblemShapeILNS1_8OperatorE0ELi3EEENS1_10collective14CollectiveConvINS1_46MainloopSm90TmaGmmaWarpSpecializedImplicitGemmILS5_0ELi28ELi3EN4cute5tupleIJNSA_1CILi1EEESD_SD_EEENS1_36KernelImplicitTmaWarpSpecializedSm90ELi1EEENSB_IJNSC_ILi64EEESH_NSB_IJNSC_ILi32EEEEEEEEENS_10bfloat16_tESL_NSA_8TiledMMAINSA_8MMA_AtomIJNSA_4SM904GMMA27MMA_64x64x16_F32BF16BF16_SSILNSP_5MajorE0ELSR_0ELNSP_7ScaleInE1ELSS_1EEEEEENSA_6LayoutISE_NSB_IJNSC_ILi0EEESW_SW_EEEEENSB_IJNSA_10UnderscoreESZ_SZ_EEEEENS7_6detail26Sm90ImplicitGemmTileTraitsINSA_20SM90_TMA_LOAD_IM2COLENSA_14ComposedLayoutINSA_7SwizzleILi2ELi4ELi3EEENSA_18smem_ptr_flag_bitsILi16EEENSV_INSB_IJNSB_IJNSC_ILi8EEES1A_EEENSB_IJSI_SD_EEENSB_IJSD_NSC_ILi28EEEEEEEEENSB_IJNSB_IJSI_NSC_ILi256EEEEEENSB_IJSD_SW_EEENSB_IJSW_NSC_ILi2048EEEEEEEEEEEEEvEENS13_INSA_13SM90_TMA_LOADES1N_vEEEENS_8epilogue10collective6detail29Sm90TmaWarpSpecializedAdapterINS1T_15DefaultEpilogueISL_NSB_IJNSB_IJllllEEESD_SW_EEES1Y_NS1S_6thread17LinearCombinationISL_Li1EffLNS1Z_9ScaleType4KindE0ELNS_15FloatRoundStyleE2ESL_EENS_4gemm15EpilogueDefaultEEEEEvvEEEEvNT_6ParamsE)
        /*0008*/ 	.word	0x0000003a


	//----- nvinfo : EIATTR_FRAME_SIZE
	.align		4
.L_12:
        /*000c*/ 	.byte	0x04, 0x11
        /*000e*/ 	.short	(.L_14 - .L_13)
	.align		4
.L_13:
        /*0010*/ 	.word	index@(_ZN7cutlass13device_kernelINS_4conv6kernel13ConvUniversalINS1_16ConvProblemShapeILNS1_8OperatorE0ELi3EEENS1_10collective14CollectiveConvINS1_46MainloopSm90TmaGmmaWarpSpecializedImplicitGemmILS5_0ELi28ELi3EN4cute5tupleIJNSA_1CILi1EEESD_SD_EEENS1_36KernelImplicitTmaWarpSpecializedSm90ELi1EEENSB_IJNSC_ILi64EEESH_NSB_IJNSC_ILi32EEEEEEEEENS_10bfloat16_tESL_NSA_8TiledMMAINSA_8MMA_AtomIJNSA_4SM904GMMA27MMA_64x64x16_F32BF16BF16_SSILNSP_5MajorE0ELSR_0ELNSP_7ScaleInE1ELSS_1EEEEEENSA_6LayoutISE_NSB_IJNSC_ILi0EEESW_SW_EEEEENSB_IJNSA_10UnderscoreESZ_SZ_EEEEENS7_6detail26Sm90ImplicitGemmTileTraitsINSA_20SM90_TMA_LOAD_IM2COLENSA_14ComposedLayoutINSA_7SwizzleILi2ELi4ELi3EEENSA_18smem_ptr_flag_bitsILi16EEENSV_INSB_IJNSB_IJNSC_ILi8EEES1A_EEENSB_IJSI_SD_EEENSB_IJSD_NSC_ILi28EEEEEEEEENSB_IJNSB_IJSI_NSC_ILi256EEEEEENSB_IJSD_SW_EEENSB_IJSW_NSC_ILi2048EEEEEEEEEEEEEvEENS13_INSA_13SM90_TMA_LOADES1N_vEEEENS_8epilogue10collective6detail29Sm90TmaWarpSpecializedAdapterINS1T_15DefaultEpilogueISL_NSB_IJNSB_IJllllEEESD_SW_EEES1Y_NS1S_6thread17LinearCombinationISL_Li1EffLNS1Z_9ScaleType4KindE0ELNS_15FloatRoundStyleE2ESL_EENS_4gemm15EpilogueDefaultEEEEEvvEEEEvNT_6ParamsE)
        /*0014*/ 	.word	0x00000000


	//----- nvinfo : EIATTR_MIN_STACK_SIZE
	.align		4
.L_14:
        /*0018*/ 	.byte	0x04, 0x12
        /*001a*/ 	.short	(.L_16 - .L_15)
	.align		4
.L_15:
        /*001c*/ 	.word	index@(_ZN7cutlass13device_kernelINS_4conv6kernel13ConvUniversalINS1_16ConvProblemShapeILNS1_8OperatorE0ELi3EEENS1_10collective14CollectiveConvINS1_46MainloopSm90TmaGmmaWarpSpecializedImplicitGemmILS5_0ELi28ELi3EN4cute5tupleIJNSA_1CILi1EEESD_SD_EEENS1_36KernelImplicitTmaWarpSpecializedSm90ELi1EEENSB_IJNSC_ILi64EEESH_NSB_IJNSC_ILi32EEEEEEEEENS_10bfloat16_tESL_NSA_8TiledMMAINSA_8MMA_AtomIJNSA_4SM904GMMA27MMA_64x64x16_F32BF16BF16_SSILNSP_5MajorE0ELSR_0ELNSP_7ScaleInE1ELSS_1EEEEEENSA_6LayoutISE_NSB_IJNSC_ILi0EEESW_SW_EEEEENSB_IJNSA_10UnderscoreESZ_SZ_EEEEENS7_6detail26Sm90ImplicitGemmTileTraitsINSA_20SM90_TMA_LOAD_IM2COLENSA_14ComposedLayoutINSA_7SwizzleILi2ELi4ELi3EEENSA_18smem_ptr_flag_bitsILi16EEENSV_INSB_IJNSB_IJNSC_ILi8EEES1A_EEENSB_IJSI_SD_EEENSB_IJSD_NSC_ILi28EEEEEEEEENSB_IJNSB_IJSI_NSC_ILi256EEEEEENSB_IJSD_SW_EEENSB_IJSW_NSC_ILi2048EEEEEEEEEEEEEvEENS13_INSA_13SM90_TMA_LOADES1N_vEEEENS_8epilogue10collective6detail29Sm90TmaWarpSpecializedAdapterINS1T_15DefaultEpilogueISL_NSB_IJNSB_IJllllEEESD_SW_EEES1Y_NS1S_6thread17LinearCombinationISL_Li1EffLNS1Z_9ScaleType4KindE0ELNS_15FloatRoundStyleE2ESL_EENS_4gemm15EpilogueDefaultEEEEEvvEEEEvNT_6ParamsE)
        /*0020*/ 	.word	0x00000000
.L_16:


//--------------------- .nv.compat                --------------------------
	.section	.nv.compat,"",@"SHT_CUDA_COMPAT_INFO"
	.align	4
        /*0000*/ 	.byte	0x02, 0x09, 0x01, 0x00, 0x02, 0x02, 0x04, 0x00, 0x02, 0x05, 0x05, 0x00, 0x03, 0x07, 0x01, 0x01
        /*0010*/ 	.byte	0x02, 0x03, 0x01, 0x00, 0x02, 0x06, 0x01, 0x00, 0x04, 0x0b, 0x08, 0x00, 0x00, 0x00, 0x00, 0x00
        /*0020*/ 	.byte	0x00, 0x00, 0x00, 0x00


//--------------------- .nv.info._ZN7cutlass13device_kernelINS_4conv6kernel13ConvUniversalINS1_16ConvProblemShapeILNS1_8OperatorE0ELi3EEENS1_10collective14CollectiveConvINS1_46MainloopSm90TmaGmmaWarpSpecializedImplicitGemmILS5_0ELi28ELi3EN4cute5tupleIJNSA_1CILi1EEESD_SD_EEENS1_36KernelImplicitTmaWarpSpecializedSm90ELi1EEENSB_IJNSC_ILi64EEESH_NSB_IJNSC_ILi32EEEEEEEEENS_10bfloat16_tESL_NSA_8TiledMMAINSA_8MMA_AtomIJNSA_4SM904GMMA27MMA_64x64x16_F32BF16BF16_SSILNSP_5MajorE0ELSR_0ELNSP_7ScaleInE1ELSS_1EEEEEENSA_6LayoutISE_NSB_IJNSC_ILi0EEESW_SW_EEEEENSB_IJNSA_10UnderscoreESZ_SZ_EEEEENS7_6detail26Sm90ImplicitGemmTileTraitsINSA_20SM90_TMA_LOAD_IM2COLENSA_14ComposedLayoutINSA_7SwizzleILi2ELi4ELi3EEENSA_18smem_ptr_flag_bitsILi16EEENSV_INSB_IJNSB_IJNSC_ILi8EEES1A_EEENSB_IJSI_SD_EEENSB_IJSD_NSC_ILi28EEEEEEEEENSB_IJNSB_IJSI_NSC_ILi256EEEEEENSB_IJSD_SW_EEENSB_IJSW_NSC_ILi2048EEEEEEEEEEEEEvEENS13_INSA_13SM90_TMA_LOADES1N_vEEEENS_8epilogue10collective6detail29Sm90TmaWarpSpecializedAdapterINS1T_15DefaultEpilogueISL_NSB_IJNSB_IJllllEEESD_SW_EEES1Y_NS1S_6thread17LinearCombinationISL_Li1EffLNS1Z_9ScaleType4KindE0ELNS_15FloatRoundStyleE2ESL_EENS_4gemm15EpilogueDefaultEEEEEvvEEEEvNT_6ParamsE --------------------------
	.section	.nv.info._ZN7cutlass13device_kernelINS_4conv6kernel13ConvUniversalINS1_16ConvProblemShapeILNS1_8OperatorE0ELi3EEENS1_10collective14CollectiveConvINS1_46MainloopSm90TmaGmmaWarpSpecializedImplicitGemmILS5_0ELi28ELi3EN4cute5tupleIJNSA_1CILi1EEESD_SD_EEENS1_36KernelImplicitTmaWarpSpecializedSm90ELi1EEENSB_IJNSC_ILi64EEESH_NSB_IJNSC_ILi32EEEEEEEEENS_10bfloat16_tESL_NSA_8TiledMMAINSA_8MMA_AtomIJNSA_4SM904GMMA27MMA_64x64x16_F32BF16BF16_SSILNSP_5MajorE0ELSR_0ELNSP_7ScaleInE1ELSS_1EEEEEENSA_6LayoutISE_NSB_IJNSC_ILi0EEESW_SW_EEEEENSB_IJNSA_10UnderscoreESZ_SZ_EEEEENS7_6detail26Sm90ImplicitGemmTileTraitsINSA_20SM90_TMA_LOAD_IM2COLENSA_14ComposedLayoutINSA_7SwizzleILi2ELi4ELi3EEENSA_18smem_ptr_flag_bitsILi16EEENSV_INSB_IJNSB_IJNSC_ILi8EEES1A_EEENSB_IJSI_SD_EEENSB_IJSD_NSC_ILi28EEEEEEEEENSB_IJNSB_IJSI_NSC_ILi256EEEEEENSB_IJSD_SW_EEENSB_IJSW_NSC_ILi2048EEEEEEEEEEEEEvEENS13_INSA_13SM90_TMA_LOADES1N_vEEEENS_8epilogue10collective6detail29Sm90TmaWarpSpecializedAdapterINS1T_15DefaultEpilogueISL_NSB_IJNSB_IJllllEEESD_SW_EEES1Y_NS1S_6thread17LinearCombinationISL_Li1EffLNS1Z_9ScaleType4KindE0ELNS_15FloatRoundStyleE2ESL_EENS_4gemm15EpilogueDefaultEEEEEvvEEEEvNT_6ParamsE,"",@"SHT_CUDA_INFO"
	.sectionflags	@""
	.align	4


	//----- nvinfo : EIATTR_CUDA_API_VERSION
	.align		4
        /*0000*/ 	.byte	0x04, 0x37
        /*0002*/ 	.short	(.L_18 - .L_17)
.L_17:
        /*0004*/ 	.word	0x00000082


	//----- nvinfo : EIATTR_KPARAM_INFO
	.align		4
.L_18:
        /*0008*/ 	.byte	0x04, 0x17
        /*000a*/ 	.short	(.L_20 - .L_19)
.L_19:
        /*000c*/ 	.word	0x00000000
        /*0010*/ 	.short	0x0000
        /*0012*/ 	.short	0x0070
        /*0014*/ 	.byte	0x00, 0xf0, 0x01, 0x10


	//----- nvinfo : EIATTR_SPARSE_MMA_MASK
	.align		4
.L_20:
        /*0018*/ 	.byte	0x03, 0x50
        /*001a*/ 	.short	0x0000


	//----- nvinfo : EIATTR_MAXREG_COUNT
	.align		4
        /*001c*/ 	.byte	0x03, 0x1b
        /*001e*/ 	.short	0x00ff


	//----- nvinfo : EIATTR_NUM_BARRIERS
	.align		4
        /*0020*/ 	.byte	0x02, 0x4c
        /*0022*/ 	.byte	0x01
	.zero		1


	//----- nvinfo : EIATTR_MERCURY_ISA_VERSION
	.align		4
        /*0024*/ 	.byte	0x03, 0x5f
        /*0026*/ 	.short	0x0101


	//----- nvinfo : EIATTR_COOP_GROUP_MASK_REGIDS
	.align		4
        /*0028*/ 	.byte	0x04, 0x29
        /*002a*/ 	.short	(.L_22 - .L_21)


	//   ....[0]....
.L_21:
        /*002c*/ 	.word	0xffffffff


	//   ....[1]....
        /*0030*/ 	.word	0xffffffff


	//   ....[2]....
        /*0034*/ 	.word	0xffffffff


	//----- nvinfo : EIATTR_COOP_GROUP_INSTR_OFFSETS
	.align		4
.L_22:
        /*0038*/ 	.byte	0x04, 0x28
        /*003a*/ 	.short	(.L_24 - .L_23)


	//   ....[0]....
.L_23:
        /*003c*/ 	.word	0x00000060


	//   ....[1]....
        /*0040*/ 	.word	0x00000070


	//   ....[2]....
        /*0044*/ 	.word	0x00000130


	//----- nvinfo : EIATTR_MBARRIER_INSTR_OFFSETS
	.align		4
.L_24:
        /*0048*/ 	.byte	0x04, 0x39
        /*004a*/ 	.short	(.L_26 - .L_25)


	//   ....[0]....
.L_25:
        /*004c*/ 	.word	0x00000270
        /*0050*/ 	.word	0x000000ff
        /*0054*/ 	.word	0x00038000
        /*0058*/ 	.short	0x0100
        /*005a*/ 	.byte	0x08
	.zero		1


	//   ....[1]....
        /*005c*/ 	.word	0x00000280
        /*0060*/ 	.word	0x000000ff
        /*0064*/ 	.word	0x000380e0
        /*0068*/ 	.short	0x0100
        /*006a*/ 	.byte	0x08
	.zero		1


	//   ....[2]....
        /*006c*/ 	.word	0x00000290
        /*0070*/ 	.word	0x000000ff
        /*0074*/ 	.word	0x00038008
        /*0078*/ 	.short	0x0100
        /*007a*/ 	.byte	0x08
	.zero		1


	//   ....[3]....
        /*007c*/ 	.word	0x000002a0
        /*0080*/ 	.word	0x000000ff
        /*0084*/ 	.word	0x000380e8
        /*0088*/ 	.short	0x0100
        /*008a*/ 	.byte	0x08
	.zero		1


	//   ....[4]....
        /*008c*/ 	.word	0x000002b0
        /*0090*/ 	.word	0x000000ff
        /*0094*/ 	.word	0x00038010
        /*0098*/ 	.short	0x0100
        /*009a*/ 	.byte	0x08
	.zero		1


	//   ....[5]....
        /*009c*/ 	.word	0x000002c0
        /*00a0*/ 	.word	0x000000ff
        /*00a4*/ 	.word	0x000380f0
        /*00a8*/ 	.short	0x0100
        /*00aa*/ 	.byte	0x08
	.zero		1


	//   ....[6]....
        /*00ac*/ 	.word	0x000002d0
        /*00b0*/ 	.word	0x000000ff
        /*00b4*/ 	.word	0x00038018
        /*00b8*/ 	.short	0x0100
        /*00ba*/ 	.byte	0x08
	.zero		1


	//   ....[7]....
        /*00bc*/ 	.word	0x000002e0
        /*00c0*/ 	.word	0x000000ff
        /*00c4*/ 	.word	0x000380f8
        /*00c8*/ 	.short	0x0100
        /*00ca*/ 	.byte	0x08
	.zero		1


	//   ....[8]....
        /*00cc*/ 	.word	0x000002f0
        /*00d0*/ 	.word	0x000000ff
        /*00d4*/ 	.word	0x00038020
        /*00d8*/ 	.short	0x0100
        /*00da*/ 	.byte	0x08
	.zero		1


	//   ....[9]....
        /*00dc*/ 	.word	0x00000300
        /*00e0*/ 	.word	0x000000ff
        /*00e4*/ 	.word	0x00038100
        /*00e8*/ 	.short	0x0100
        /*00ea*/ 	.byte	0x08
	.zero		1


	//   ....[10]....
        /*00ec*/ 	.word	0x00000310
        /*00f0*/ 	.word	0x000000ff
        /*00f4*/ 	.word	0x00038028
        /*00f8*/ 	.short	0x0100
        /*00fa*/ 	.byte	0x08
	.zero		1


	//   ....[11]....
        /*00fc*/ 	.word	0x00000320
        /*0100*/ 	.word	0x000000ff
        /*0104*/ 	.word	0x00038108
        /*0108*/ 	.short	0x0100
        /*010a*/ 	.byte	0x08
	.zero		1


	//   ....[12]....
        /*010c*/ 	.word	0x00000330
        /*0110*/ 	.word	0x000000ff
        /*0114*/ 	.word	0x00038030
        /*0118*/ 	.short	0x0100
        /*011a*/ 	.byte	0x08
	.zero		1


	//   ....[13]....
        /*011c*/ 	.word	0x00000340
        /*0120*/ 	.word	0x000000ff
        /*0124*/ 	.word	0x00038110
        /*0128*/ 	.short	0x0100
        /*012a*/ 	.byte	0x08
	.zero		1


	//   ....[14]....
        /*012c*/ 	.word	0x00000350
        /*0130*/ 	.word	0x000000ff
        /*0134*/ 	.word	0x00038038
        /*0138*/ 	.short	0x0100
        /*013a*/ 	.byte	0x08
	.zero		1


	//   ....[15]....
        /*013c*/ 	.word	0x00000360
        /*0140*/ 	.word	0x000000ff
        /*0144*/ 	.word	0x00038118
        /*0148*/ 	.short	0x0100
        /*014a*/ 	.byte	0x08
	.zero		1


	//   ....[16]....
        /*014c*/ 	.word	0x00000370
        /*0150*/ 	.word	0x000000ff
        /*0154*/ 	.word	0x00038040
        /*0158*/ 	.short	0x0100
        /*015a*/ 	.byte	0x08
	.zero		1


	//   ....[17]....
        /*015c*/ 	.word	0x00000380
        /*0160*/ 	.word	0x000000ff
        /*0164*/ 	.word	0x00038120
        /*0168*/ 	.short	0x0100
        /*016a*/ 	.byte	0x08
	.zero		1


	//   ....[18]....
        /*016c*/ 	.word	0x00000390
        /*0170*/ 	.word	0x000000ff
        /*0174*/ 	.word	0x00038048
        /*0178*/ 	.short	0x0100
        /*017a*/ 	.byte	0x08
	.zero		1


	//   ....[19]....
        /*017c*/ 	.word	0x000003a0
        /*0180*/ 	.word	0x000000ff
        /*0184*/ 	.word	0x00038128
        /*0188*/ 	.short	0x0100
        /*018a*/ 	.byte	0x08
	.zero		1


	//   ....[20]....
        /*018c*/ 	.word	0x000003b0
        /*0190*/ 	.word	0x000000ff
        /*0194*/ 	.word	0x00038050
        /*0198*/ 	.short	0x0100
        /*019a*/ 	.byte	0x08
	.zero		1


	//   ....[21]....
        /*019c*/ 	.word	0x000003c0
        /*01a0*/ 	.word	0x000000ff
        /*01a4*/ 	.word	0x00038130
        /*01a8*/ 	.short	0x0100
        /*01aa*/ 	.byte	0x08
	.zero		1


	//   ....[22]....
        /*01ac*/ 	.word	0x000003d0
        /*01b0*/ 	.word	0x000000ff
        /*01b4*/ 	.word	0x00038058
        /*01b8*/ 	.short	0x0100
        /*01ba*/ 	.byte	0x08
	.zero		1


	//   ....[23]....
        /*01bc*/ 	.word	0x000003e0
        /*01c0*/ 	.word	0x000000ff
        /*01c4*/ 	.word	0x00038138
        /*01c8*/ 	.short	0x0100
        /*01ca*/ 	.byte	0x08
	.zero		1


	//   ....[24]....
        /*01cc*/ 	.word	0x000003f0
        /*01d0*/ 	.word	0x000000ff
        /*01d4*/ 	.word	0x00038060
        /*01d8*/ 	.short	0x0100
        /*01da*/ 	.byte	0x08
	.zero		1


	//   ....[25]....
        /*01dc*/ 	.word	0x00000400
        /*01e0*/ 	.word	0x000000ff
        /*01e4*/ 	.word	0x00038140
        /*01e8*/ 	.short	0x0100
        /*01ea*/ 	.byte	0x08
	.zero		1


	//   ....[26]....
        /*01ec*/ 	.word	0x00000410
        /*01f0*/ 	.word	0x000000ff
        /*01f4*/ 	.word	0x00038068
        /*01f8*/ 	.short	0x0100
        /*01fa*/ 	.byte	0x08
	.zero		1


	//   ....[27]....
        /*01fc*/ 	.word	0x00000420
        /*0200*/ 	.word	0x000000ff
        /*0204*/ 	.word	0x00038148
        /*0208*/ 	.short	0x0100
        /*020a*/ 	.byte	0x08
	.zero		1


	//   ....[28]....
        /*020c*/ 	.word	0x00000430
        /*0210*/ 	.word	0x000000ff
        /*0214*/ 	.word	0x00038070
        /*0218*/ 	.short	0x0100
        /*021a*/ 	.byte	0x08
	.zero		1


	//   ....[29]....
        /*021c*/ 	.word	0x00000440
        /*0220*/ 	.word	0x000000ff
        /*0224*/ 	.word	0x00038150
        /*0228*/ 	.short	0x0100
        /*022a*/ 	.byte	0x08
	.zero		1


	//   ....[30]....
        /*022c*/ 	.word	0x00000450
        /*0230*/ 	.word	0x000000ff
        /*0234*/ 	.word	0x00038078
        /*0238*/ 	.short	0x0100
        /*023a*/ 	.byte	0x08
	.zero		1


	//   ....[31]....
        /*023c*/ 	.word	0x00000460
        /*0240*/ 	.word	0x000000ff
        /*0244*/ 	.word	0x00038158
        /*0248*/ 	.short	0x0100
        /*024a*/ 	.byte	0x08
	.zero		1


	//   ....[32]....
        /*024c*/ 	.word	0x00000470
        /*0250*/ 	.word	0x000000ff
        /*0254*/ 	.word	0x00038080
        /*0258*/ 	.short	0x0100
        /*025a*/ 	.byte	0x08
	.zero		1


	//   ....[33]....
        /*025c*/ 	.word	0x00000480
        /*0260*/ 	.word	0x000000ff
        /*0264*/ 	.word	0x00038160
        /*0268*/ 	.short	0x0100
        /*026a*/ 	.byte	0x08
	.zero		1


	//   ....[34]....
        /*026c*/ 	.word	0x00000490
        /*0270*/ 	.word	0x000000ff
        /*0274*/ 	.word	0x00038088
        /*0278*/ 	.short	0x0100
        /*027a*/ 	.byte	0x08
	.zero		1


	//   ....[35]....
        /*027c*/ 	.word	0x000004a0
        /*0280*/ 	.word	0x000000ff
        /*0284*/ 	.word	0x00038168
        /*0288*/ 	.short	0x0100
        /*028a*/ 	.byte	0x08
	.zero		1


	//   ....[36]....
        /*028c*/ 	.word	0x000004b0
        /*0290*/ 	.word	0x000000ff
        /*0294*/ 	.word	0x00038090
        /*0298*/ 	.short	0x0100
        /*029a*/ 	.byte	0x08
	.zero		1


	//   ....[37]....
        /*029c*/ 	.word	0x000004c0
        /*02a0*/ 	.word	0x000000ff
        /*02a4*/ 	.word	0x00038170
        /*02a8*/ 	.short	0x0100
        /*02aa*/ 	.byte	0x08
	.zero		1


	//   ....[38]....
        /*02ac*/ 	.word	0x000004d0
        /*02b0*/ 	.word	0x000000ff
        /*02b4*/ 	.word	0x00038098
        /*02b8*/ 	.short	0x0100
        /*02ba*/ 	.byte	0x08
	.zero		1


	//   ....[39]....
        /*02bc*/ 	.word	0x000004e0
        /*02c0*/ 	.word	0x000000ff
        /*02c4*/ 	.word	0x00038178
        /*02c8*/ 	.short	0x0100
        /*02ca*/ 	.byte	0x08
	.zero		1


	//   ....[40]....
        /*02cc*/ 	.word	0x000004f0
        /*02d0*/ 	.word	0x000000ff
        /*02d4*/ 	.word	0x000380a0
        /*02d8*/ 	.short	0x0100
        /*02da*/ 	.byte	0x08
	.zero		1


	//   ....[41]....
        /*02dc*/ 	.word	0x00000500
        /*02e0*/ 	.word	0x000000ff
        /*02e4*/ 	.word	0x00038180
        /*02e8*/ 	.short	0x0100
        /*02ea*/ 	.byte	0x08
	.zero		1


	//   ....[42]....
        /*02ec*/ 	.word	0x00000510
        /*02f0*/ 	.word	0x000000ff
        /*02f4*/ 	.word	0x000380a8
        /*02f8*/ 	.short	0x0100
        /*02fa*/ 	.byte	0x08
	.zero		1


	//   ....[43]....
        /*02fc*/ 	.word	0x00000520
        /*0300*/ 	.word	0x000000ff
        /*0304*/ 	.word	0x00038188
        /*0308*/ 	.short	0x0100
        /*030a*/ 	.byte	0x08
	.zero		1


	//   ....[44]....
        /*030c*/ 	.word	0x00000530
        /*0310*/ 	.word	0x000000ff
        /*0314*/ 	.word	0x000380b0
        /*0318*/ 	.short	0x0100
        /*031a*/ 	.byte	0x08
	.zero		1


	//   ....[45]....
        /*031c*/ 	.word	0x00000540
        /*0320*/ 	.word	0x000000ff
        /*0324*/ 	.word	0x00038190
        /*0328*/ 	.short	0x0100
        /*032a*/ 	.byte	0x08
	.zero		1


	//   ....[46]....
        /*032c*/ 	.word	0x00000550
        /*0330*/ 	.word	0x000000ff
        /*0334*/ 	.word	0x000380b8
        /*0338*/ 	.short	0x0100
        /*033a*/ 	.byte	0x08
	.zero		1


	//   ....[47]....
        /*033c*/ 	.word	0x00000560
        /*0340*/ 	.word	0x000000ff
        /*0344*/ 	.word	0x00038198
        /*0348*/ 	.short	0x0100
        /*034a*/ 	.byte	0x08
	.zero		1


	//   ....[48]....
        /*034c*/ 	.word	0x00000570
        /*0350*/ 	.word	0x000000ff
        /*0354*/ 	.word	0x000380c0
        /*0358*/ 	.short	0x0100
        /*035a*/ 	.byte	0x08
	.zero		1


	//   ....[49]....
        /*035c*/ 	.word	0x00000580
        /*0360*/ 	.word	0x000000ff
        /*0364*/ 	.word	0x000381a0
        /*0368*/ 	.short	0x0100
        /*036a*/ 	.byte	0x08
	.zero		1


	//   ....[50]....
        /*036c*/ 	.word	0x00000590
        /*0370*/ 	.word	0x000000ff
        /*0374*/ 	.word	0x000380c8
        /*0378*/ 	.short	0x0100
        /*037a*/ 	.byte	0x08
	.zero		1


	//   ....[51]....
        /*037c*/ 	.word	0x000005a0
        /*0380*/ 	.word	0x000000ff
        /*0384*/ 	.word	0x000381a8
        /*0388*/ 	.short	0x0100
        /*038a*/ 	.byte	0x08
	.zero		1


	//   ....[52]....
        /*038c*/ 	.word	0x000005b0
        /*0390*/ 	.word	0x000000ff
        /*0394*/ 	.word	0x000380d0
        /*0398*/ 	.short	0x0100
        /*039a*/ 	.byte	0x08
	.zero		1


	//   ....[53]....
        /*039c*/ 	.word	0x000005c0
        /*03a0*/ 	.word	0x000000ff
        /*03a4*/ 	.word	0x000381b0
        /*03a8*/ 	.short	0x0100
        /*03aa*/ 	.byte	0x08
	.zero		1


	//   ....[54]....
        /*03ac*/ 	.word	0x000005d0
        /*03b0*/ 	.word	0x000000ff
        /*03b4*/ 	.word	0x000380d8
        /*03b8*/ 	.short	0x0100
        /*03ba*/ 	.byte	0x08
	.zero		1


	//   ....[55]....
        /*03bc*/ 	.word	0x000005e0
        /*03c0*/ 	.word	0x000000ff
        /*03c4*/ 	.word	0x000381b8
        /*03c8*/ 	.short	0x0100
        /*03ca*/ 	.byte	0x08
	.zero		1


	//   ....[56]....
        /*03cc*/ 	.word	0x00000bb0
        /*03d0*/ 	.word	0x00000006
        /*03d4*/ 	.word	0x00038000
        /*03d8*/ 	.short	0x010a
        /*03da*/ 	.byte	0x3f
	.zero		1


	//   ....[57]....
        /*03dc*/ 	.word	0x00000eb0
        /*03e0*/ 	.word	0x00000009
        /*03e4*/ 	.word	0x00038000
        /*03e8*/ 	.short	0x010a
        /*03ea*/ 	.byte	0x3f
	.zero		1


	//   ....[58]....
        /*03ec*/ 	.word	0x00001010
        /*03f0*/ 	.word	0x000000ff
        /*03f4*/ 	.word	0x00000000
        /*03f8*/ 	.short	0x0101
        /*03fa*/ 	.byte	0x06
	.zero		1


	//   ....[59]....
        /*03fc*/ 	.word	0x00001210
        /*0400*/ 	.word	0x00000004
        /*0404*/ 	.word	0x00000000
        /*0408*/ 	.short	0x0101
        /*040a*/ 	.byte	0x3f
	.zero		1


	//   ....[60]....
        /*040c*/ 	.word	0x00003a00
        /*0410*/ 	.word	0x00000011
        /*0414*/ 	.word	0x000380e0
        /*0418*/ 	.short	0x010a
        /*041a*/ 	.byte	0x3f
	.zero		1


	//   ....[61]....
        /*041c*/ 	.word	0x000041d0
        /*0420*/ 	.word	0x00000002
        /*0424*/ 	.word	0x00000000
        /*0428*/ 	.short	0x010a
        /*042a*/ 	.byte	0x3f
	.zero		1


	//   ....[62]....
        /*042c*/ 	.word	0x00004280
        /*0430*/ 	.word	0x00000002
        /*0434*/ 	.word	0x00000000
        /*0438*/ 	.short	0x010a
        /*043a*/ 	.byte	0x3f
	.zero		1


	//   ....[63]....
        /*043c*/ 	.word	0x00004330
        /*0440*/ 	.word	0x00000002
        /*0444*/ 	.word	0x00000000
        /*0448*/ 	.short	0x010a
        /*044a*/ 	.byte	0x3f
	.zero		1


	//   ....[64]....
        /*044c*/ 	.word	0x000043e0
        /*0450*/ 	.word	0x00000002
        /*0454*/ 	.word	0x00000000
        /*0458*/ 	.short	0x010a
        /*045a*/ 	.byte	0x3f
	.zero		1


	//   ....[65]....
        /*045c*/ 	.word	0x00004490
        /*0460*/ 	.word	0x00000002
        /*0464*/ 	.word	0x00000000
        /*0468*/ 	.short	0x010a
        /*046a*/ 	.byte	0x3f
	.zero		1


	//   ....[66]....
        /*046c*/ 	.word	0x00004540
        /*0470*/ 	.word	0x00000002
        /*0474*/ 	.word	0x00000000
        /*0478*/ 	.short	0x010a
        /*047a*/ 	.byte	0x3f
	.zero		1


	//   ....[67]....
        /*047c*/ 	.word	0x000045f0
        /*0480*/ 	.word	0x00000002
        /*0484*/ 	.word	0x00000000
        /*0488*/ 	.short	0x010a
        /*048a*/ 	.byte	0x3f
	.zero		1


	//   ....[68]....
        /*048c*/ 	.word	0x000046a0
        /*0490*/ 	.word	0x00000002
        /*0494*/ 	.word	0x00000000
        /*0498*/ 	.short	0x010a
        /*049a*/ 	.byte	0x3f
	.zero		1


	//   ....[69]....
        /*049c*/ 	.word	0x00004750
        /*04a0*/ 	.word	0x00000002
        /*04a4*/ 	.word	0x00000000
        /*04a8*/ 	.short	0x010a
        /*04aa*/ 	.byte	0x3f
	.zero		1


	//   ....[70]....
        /*04ac*/ 	.word	0x00004800
        /*04b0*/ 	.word	0x00000002
        /*04b4*/ 	.word	0x00000000
        /*04b8*/ 	.short	0x010a
        /*04ba*/ 	.byte	0x3f
	.zero		1


	//   ....[71]....
        /*04bc*/ 	.word	0x000048b0
        /*04c0*/ 	.word	0x00000002
        /*04c4*/ 	.word	0x00000000
        /*04c8*/ 	.short	0x010a
        /*04ca*/ 	.byte	0x3f
	.zero		1


	//   ....[72]....
        /*04cc*/ 	.word	0x00004960
        /*04d0*/ 	.word	0x00000002
        /*04d4*/ 	.word	0x00000000
        /*04d8*/ 	.short	0x010a
        /*04da*/ 	.byte	0x3f
	.zero		1


	//   ....[73]....
        /*04dc*/ 	.word	0x00004a10
        /*04e0*/ 	.word	0x00000002
        /*04e4*/ 	.word	0x00000000
        /*04e8*/ 	.short	0x010a
        /*04ea*/ 	.byte	0x3f
	.zero		1


	//   ....[74]....
        /*04ec*/ 	.word	0x00004ac0
        /*04f0*/ 	.word	0x00000002
        /*04f4*/ 	.word	0x00000000
        /*04f8*/ 	.short	0x010a
        /*04fa*/ 	.byte	0x3f
	.zero		1


	//   ....[75]....
        /*04fc*/ 	.word	0x00004b70
        /*0500*/ 	.word	0x00000002
        /*0504*/ 	.word	0x00000000
        /*0508*/ 	.short	0x010a
        /*050a*/ 	.byte	0x3f
	.zero		1


	//   ....[76]....
        /*050c*/ 	.word	0x00004c20
        /*0510*/ 	.word	0x00000002
        /*0514*/ 	.word	0x00000000
        /*0518*/ 	.short	0x010a
        /*051a*/ 	.byte	0x3f
	.zero		1


	//   ....[77]....
        /*051c*/ 	.word	0x00004cd0
        /*0520*/ 	.word	0x00000002
        /*0524*/ 	.word	0x00000000
        /*0528*/ 	.short	0x010a
        /*052a*/ 	.byte	0x3f
	.zero		1


	//   ....[78]....
        /*052c*/ 	.word	0x00004d80
        /*0530*/ 	.word	0x00000002
        /*0534*/ 	.word	0x00000000
        /*0538*/ 	.short	0x010a
        /*053a*/ 	.byte	0x3f
	.zero		1


	//   ....[79]....
        /*053c*/ 	.word	0x00004e30
        /*0540*/ 	.word	0x00000002
        /*0544*/ 	.word	0x00000000
        /*0548*/ 	.short	0x010a
        /*054a*/ 	.byte	0x3f
	.zero		1


	//   ....[80]....
        /*054c*/ 	.word	0x00004ee0
        /*0550*/ 	.word	0x00000002
        /*0554*/ 	.word	0x00000000
        /*0558*/ 	.short	0x010a
        /*055a*/ 	.byte	0x3f
	.zero		1


	//   ....[81]....
        /*055c*/ 	.word	0x00004f90
        /*0560*/ 	.word	0x00000002
        /*0564*/ 	.word	0x00000000
        /*0568*/ 	.short	0x010a
        /*056a*/ 	.byte	0x3f
	.zero		1


	//   ....[82]....
        /*056c*/ 	.word	0x00005040
        /*0570*/ 	.word	0x00000002
        /*0574*/ 	.word	0x00000000
        /*0578*/ 	.short	0x010a
        /*057a*/ 	.byte	0x3f
	.zero		1


	//   ....[83]....
        /*057c*/ 	.word	0x000050f0
        /*0580*/ 	.word	0x00000002
        /*0584*/ 	.word	0x00000000
        /*0588*/ 	.short	0x010a
        /*058a*/ 	.byte	0x3f
	.zero		1


	//   ....[84]....
        /*058c*/ 	.word	0x000051a0
        /*0590*/ 	.word	0x00000002
        /*0594*/ 	.word	0x00000000
        /*0598*/ 	.short	0x010a
        /*059a*/ 	.byte	0x3f
	.zero		1


	//   ....[85]....
        /*059c*/ 	.word	0x00005250
        /*05a0*/ 	.word	0x00000002
        /*05a4*/ 	.word	0x00000000
        /*05a8*/ 	.short	0x010a
        /*05aa*/ 	.byte	0x3f
	.zero		1


	//   ....[86]....
        /*05ac*/ 	.word	0x00005300
        /*05b0*/ 	.word	0x00000002
        /*05b4*/ 	.word	0x00000000
        /*05b8*/ 	.short	0x010a
        /*05ba*/ 	.byte	0x3f
	.zero		1


	//   ....[87]....
        /*05bc*/ 	.word	0x000053b0
        /*05c0*/ 	.word	0x00000002
        /*05c4*/ 	.word	0x00000000
        /*05c8*/ 	.short	0x010a
        /*05ca*/ 	.byte	0x3f
	.zero		1


	//   ....[88]....
        /*05cc*/ 	.word	0x00005460
        /*05d0*/ 	.word	0x00000003
        /*05d4*/ 	.word	0x00000000
        /*05d8*/ 	.short	0x010a
        /*05da*/ 	.byte	0x3f
	.zero		1


	//----- nvinfo : EIATTR_NUM_MBARRIERS
	.align		4
.L_26:
        /*05dc*/ 	.byte	0x03, 0x38
        /*05de*/ 	.short	0x0038


	//----- nvinfo : EIATTR_EXIT_INSTR_OFFSETS
	.align		4
        /*05e0*/ 	.byte	0x04, 0x1c
        /*05e2*/ 	.short	(.L_28 - .L_27)


	//   ....[0]....
.L_27:
        /*05e4*/ 	.word	0x000009e0


	//   ....[1]....
        /*05e8*/ 	.word	0x00001360


	//   ....[2]....
        /*05ec*/ 	.word	0x00002d40


	//   ....[3]....
        /*05f0*/ 	.word	0x00002d70


	//   ....[4]....
        /*05f4*/ 	.word	0x000037c0


	//   ....[5]....
        /*05f8*/ 	.word	0x000037f0


	//   ....[6]....
        /*05fc*/ 	.word	0x00003810


	//   ....[7]....
        /*0600*/ 	.word	0x000040c0


	//   ....[8]....
        /*0604*/ 	.word	0x00005490


	//----- nvinfo : EIATTR_MAX_THREADS
	.align		4
.L_28:
        /*0608*/ 	.byte	0x04, 0x05
        /*060a*/ 	.short	(.L_30 - .L_29)
.L_29:
        /*060c*/ 	.word	0x00000100
        /*0610*/ 	.word	0x00000001
        /*0614*/ 	.word	0x00000001


	//----- nvinfo : EIATTR_CRS_STACK_SIZE
	.align		4
.L_30:
        /*0618*/ 	.byte	0x04, 0x1e
        /*061a*/ 	.short	(.L_32 - .L_31)
.L_31:
        /*061c*/ 	.word	0x00000000


	//----- nvinfo : EIATTR_CBANK_PARAM_SIZE
	.align		4
.L_32:
        /*0620*/ 	.byte	0x03, 0x19
        /*0622*/ 	.short	0x0470


	//----- nvinfo : EIATTR_PARAM_CBANK
	.align		4
        /*0624*/ 	.byte	0x04, 0x0a
        /*0626*/ 	.short	(.L_34 - .L_33)
	.align		4
.L_33:
        /*0628*/ 	.word	index@(.nv.constant0._ZN7cutlass13device_kernelINS_4conv6kernel13ConvUniversalINS1_16ConvProblemShapeILNS1_8OperatorE0ELi3EEENS1_10collective14CollectiveConvINS1_46MainloopSm90TmaGmmaWarpSpecializedImplicitGemmILS5_0ELi28ELi3EN4cute5tupleIJNSA_1CILi1EEESD_SD_EEENS1_36KernelImplicitTmaWarpSpecializedSm90ELi1EEENSB_IJNSC_ILi64EEESH_NSB_IJNSC_ILi32EEEEEEEEENS_10bfloat16_tESL_NSA_8TiledMMAINSA_8MMA_AtomIJNSA_4SM904GMMA27MMA_64x64x16_F32BF16BF16_SSILNSP_5MajorE0ELSR_0ELNSP_7ScaleInE1ELSS_1EEEEEENSA_6LayoutISE_NSB_IJNSC_ILi0EEESW_SW_EEEEENSB_IJNSA_10UnderscoreESZ_SZ_EEEEENS7_6detail26Sm90ImplicitGemmTileTraitsINSA_20SM90_TMA_LOAD_IM2COLENSA_14ComposedLayoutINSA_7SwizzleILi2ELi4ELi3EEENSA_18smem_ptr_flag_bitsILi16EEENSV_INSB_IJNSB_IJNSC_ILi8EEES1A_EEENSB_IJSI_SD_EEENSB_IJSD_NSC_ILi28EEEEEEEEENSB_IJNSB_IJSI_NSC_ILi256EEEEEENSB_IJSD_SW_EEENSB_IJSW_NSC_ILi2048EEEEEEEEEEEEEvEENS13_INSA_13SM90_TMA_LOADES1N_vEEEENS_8epilogue10collective6detail29Sm90TmaWarpSpecializedAdapterINS1T_15DefaultEpilogueISL_NSB_IJNSB_IJllllEEESD_SW_EEES1Y_NS1S_6thread17LinearCombinationISL_Li1EffLNS1Z_9ScaleType4KindE0ELNS_15FloatRoundStyleE2ESL_EENS_4gemm15EpilogueDefaultEEEEEvvEEEEvNT_6ParamsE)
        /*062c*/ 	.short	0x0210
        /*062e*/ 	.short	0x0470


	//----- nvinfo : EIATTR_SW_WAR
	.align		4
.L_34:
        /*0630*/ 	.byte	0x04, 0x36
        /*0632*/ 	.short	(.L_36 - .L_35)
.L_35:
        /*0634*/ 	.word	0x00000008
.L_36:


//--------------------- .nv.callgraph             --------------------------
	.section	.nv.callgraph,"",@"SHT_CUDA_CALLGRAPH"
	.align	4
	.sectionentsize	8
	.align		4
        /*0000*/ 	.word	0x00000000
	.align		4
        /*0004*/ 	.word	0xffffffff
	.align		4
        /*0008*/ 	.word	0x00000000
	.align		4
        /*000c*/ 	.word	0xfffffffe
	.align		4
        /*0010*/ 	.word	0x00000000
	.align		4
        /*0014*/ 	.word	0xfffffffd
	.align		4
        /*0018*/ 	.word	0x00000000
	.align		4
        /*001c*/ 	.word	0xfffffffc


//--------------------- .nv.constant4             --------------------------
	.section	.nv.constant4,"a",@progbits
	.align	8
	.align		8
.nv.constant4:
        /*0000*/ 	.dword	_ZN39_INTERNAL_2491112d_4_k_cu_a2406d46_27844cuda3std3__45__cpo5beginE
	.align		8
        /*0008*/ 	.dword	_ZN39_INTERNAL_2491112d_4_k_cu_a2406d46_27844cuda3std3__45__cpo3endE
	.align		8
        /*0010*/ 	.dword	_ZN39_INTERNAL_2491112d_4_k_cu_a2406d46_27844cuda3std3__45__cpo6cbeginE
	.align		8
        /*0018*/ 	.dword	_ZN39_INTERNAL_2491112d_4_k_cu_a2406d46_27844cuda3std3__45__cpo4cendE
	.align		8
        /*0020*/ 	.dword	_ZN39_INTERNAL_2491112d_4_k_cu_a2406d46_27844cuda3std3__441_GLOBAL__N__2491112d_4_k_cu_a2406d46_27846ignoreE
	.align		8
        /*0028*/ 	.dword	_ZN39_INTERNAL_2491112d_4_k_cu_a2406d46_27844cuda3std3__419piecewise_constructE
	.align		8
        /*0030*/ 	.dword	_ZN39_INTERNAL_2491112d_4_k_cu_a2406d46_27844cuda3std3__48in_placeE
	.align		8
        /*0038*/ 	.dword	_ZN39_INTERNAL_2491112d_4_k_cu_a2406d46_27844cuda3std6ranges3__45__cpo4swapE
	.align		8
        /*0040*/ 	.dword	_ZN39_INTERNAL_2491112d_4_k_cu_a2406d46_27844cuda3std6ranges3__45__cpo9iter_moveE
	.align		8
        /*0048*/ 	.dword	_ZN39_INTERNAL_2491112d_4_k_cu_a2406d46_27844cute7productE
	.align		8
        /*0050*/ 	.dword	_ZN39_INTERNAL_2491112d_4_k_cu_a2406d46_27844cute1_E


//--------------------- .text._ZN7cutlass13device_kernelINS_4conv6kernel13ConvUniversalINS1_16ConvProblemShapeILNS1_8OperatorE0ELi3EEENS1_10collective14CollectiveConvINS1_46MainloopSm90TmaGmmaWarpSpecializedImplicitGemmILS5_0ELi28ELi3EN4cute5tupleIJNSA_1CILi1EEESD_SD_EEENS1_36KernelImplicitTmaWarpSpecializedSm90ELi1EEENSB_IJNSC_ILi64EEESH_NSB_IJNSC_ILi32EEEEEEEEENS_10bfloat16_tESL_NSA_8TiledMMAINSA_8MMA_AtomIJNSA_4SM904GMMA27MMA_64x64x16_F32BF16BF16_SSILNSP_5MajorE0ELSR_0ELNSP_7ScaleInE1ELSS_1EEEEEENSA_6LayoutISE_NSB_IJNSC_ILi0EEESW_SW_EEEEENSB_IJNSA_10UnderscoreESZ_SZ_EEEEENS7_6detail26Sm90ImplicitGemmTileTraitsINSA_20SM90_TMA_LOAD_IM2COLENSA_14ComposedLayoutINSA_7SwizzleILi2ELi4ELi3EEENSA_18smem_ptr_flag_bitsILi16EEENSV_INSB_IJNSB_IJNSC_ILi8EEES1A_EEENSB_IJSI_SD_EEENSB_IJSD_NSC_ILi28EEEEEEEEENSB_IJNSB_IJSI_NSC_ILi256EEEEEENSB_IJSD_SW_EEENSB_IJSW_NSC_ILi2048EEEEEEEEEEEEEvEENS13_INSA_13SM90_TMA_LOADES1N_vEEEENS_8epilogue10collective6detail29Sm90TmaWarpSpecializedAdapterINS1T_15DefaultEpilogueISL_NSB_IJNSB_IJllllEEESD_SW_EEES1Y_NS1S_6thread17LinearCombinationISL_Li1EffLNS1Z_9ScaleType4KindE0ELNS_15FloatRoundStyleE2ESL_EENS_4gemm15EpilogueDefaultEEEEEvvEEEEvNT_6ParamsE --------------------------
	.section	.text._ZN7cutlass13device_kernelINS_4conv6kernel13ConvUniversalINS1_16ConvProblemShapeILNS1_8OperatorE0ELi3EEENS1_10collective14CollectiveConvINS1_46MainloopSm90TmaGmmaWarpSpecializedImplicitGemmILS5_0ELi28ELi3EN4cute5tupleIJNSA_1CILi1EEESD_SD_EEENS1_36KernelImplicitTmaWarpSpecializedSm90ELi1EEENSB_IJNSC_ILi64EEESH_NSB_IJNSC_ILi32EEEEEEEEENS_10bfloat16_tESL_NSA_8TiledMMAINSA_8MMA_AtomIJNSA_4SM904GMMA27MMA_64x64x16_F32BF16BF16_SSILNSP_5MajorE0ELSR_0ELNSP_7ScaleInE1ELSS_1EEEEEENSA_6LayoutISE_NSB_IJNSC_ILi0EEESW_SW_EEEEENSB_IJNSA_10UnderscoreESZ_SZ_EEEEENS7_6detail26Sm90ImplicitGemmTileTraitsINSA_20SM90_TMA_LOAD_IM2COLENSA_14ComposedLayoutINSA_7SwizzleILi2ELi4ELi3EEENSA_18smem_ptr_flag_bitsILi16EEENSV_INSB_IJNSB_IJNSC_ILi8EEES1A_EEENSB_IJSI_SD_EEENSB_IJSD_NSC_ILi28EEEEEEEEENSB_IJNSB_IJSI_NSC_ILi256EEEEEENSB_IJSD_SW_EEENSB_IJSW_NSC_ILi2048EEEEEEEEEEEEEvEENS13_INSA_13SM90_TMA_LOADES1N_vEEEENS_8epilogue10collective6detail29Sm90TmaWarpSpecializedAdapterINS1T_15DefaultEpilogueISL_NSB_IJNSB_IJllllEEESD_SW_EEES1Y_NS1S_6thread17LinearCombinationISL_Li1EffLNS1Z_9ScaleType4KindE0ELNS_15FloatRoundStyleE2ESL_EENS_4gemm15EpilogueDefaultEEEEEvvEEEEvNT_6ParamsE,"ax",@progbits
	.align	128
.text._ZN7cutlass13device_kernelINS_4conv6kernel13ConvUniversalINS1_16ConvProblemShapeILNS1_8OperatorE0ELi3EEENS1_10collective14CollectiveConvINS1_46MainloopSm90TmaGmmaWarpSpecializedImplicitGemmILS5_0ELi28ELi3EN4cute5tupleIJNSA_1CILi1EEESD_SD_EEENS1_36KernelImplicitTmaWarpSpecializedSm90ELi1EEENSB_IJNSC_ILi64EEESH_NSB_IJNSC_ILi32EEEEEEEEENS_10bfloat16_tESL_NSA_8TiledMMAINSA_8MMA_AtomIJNSA_4SM904GMMA27MMA_64x64x16_F32BF16BF16_SSILNSP_5MajorE0ELSR_0ELNSP_7ScaleInE1ELSS_1EEEEEENSA_6LayoutISE_NSB_IJNSC_ILi0EEESW_SW_EEEEENSB_IJNSA_10UnderscoreESZ_SZ_EEEEENS7_6detail26Sm90ImplicitGemmTileTraitsINSA_20SM90_TMA_LOAD_IM2COLENSA_14ComposedLayoutINSA_7SwizzleILi2ELi4ELi3EEENSA_18smem_ptr_flag_bitsILi16EEENSV_INSB_IJNSB_IJNSC_ILi8EEES1A_EEENSB_IJSI_SD_EEENSB_IJSD_NSC_ILi28EEEEEEEEENSB_IJNSB_IJSI_NSC_ILi256EEEEEENSB_IJSD_SW_EEENSB_IJSW_NSC_ILi2048EEEEEEEEEEEEEvEENS13_INSA_13SM90_TMA_LOADES1N_vEEEENS_8epilogue10collective6detail29Sm90TmaWarpSpecializedAdapterINS1T_15DefaultEpilogueISL_NSB_IJNSB_IJllllEEESD_SW_EEES1Y_NS1S_6thread17LinearCombinationISL_Li1EffLNS1Z_9ScaleType4KindE0ELNS_15FloatRoundStyleE2ESL_EENS_4gemm15EpilogueDefaultEEEEEvvEEEEvNT_6ParamsE:
        .type           _ZN7cutlass13device_kernelINS_4conv6kernel13ConvUniversalINS1_16ConvProblemShapeILNS1_8OperatorE0ELi3EEENS1_10collective14CollectiveConvINS1_46MainloopSm90TmaGmmaWarpSpecializedImplicitGemmILS5_0ELi28ELi3EN4cute5tupleIJNSA_1CILi1EEESD_SD_EEENS1_36KernelImplicitTmaWarpSpecializedSm90ELi1EEENSB_IJNSC_ILi64EEESH_NSB_IJNSC_ILi32EEEEEEEEENS_10bfloat16_tESL_NSA_8TiledMMAINSA_8MMA_AtomIJNSA_4SM904GMMA27MMA_64x64x16_F32BF16BF16_SSILNSP_5MajorE0ELSR_0ELNSP_7ScaleInE1ELSS_1EEEEEENSA_6LayoutISE_NSB_IJNSC_ILi0EEESW_SW_EEEEENSB_IJNSA_10UnderscoreESZ_SZ_EEEEENS7_6detail26Sm90ImplicitGemmTileTraitsINSA_20SM90_TMA_LOAD_IM2COLENSA_14ComposedLayoutINSA_7SwizzleILi2ELi4ELi3EEENSA_18smem_ptr_flag_bitsILi16EEENSV_INSB_IJNSB_IJNSC_ILi8EEES1A_EEENSB_IJSI_SD_EEENSB_IJSD_NSC_ILi28EEEEEEEEENSB_IJNSB_IJSI_NSC_ILi256EEEEEENSB_IJSD_SW_EEENSB_IJSW_NSC_ILi2048EEEEEEEEEEEEEvEENS13_INSA_13SM90_TMA_LOADES1N_vEEEENS_8epilogue10collective6detail29Sm90TmaWarpSpecializedAdapterINS1T_15DefaultEpilogueISL_NSB_IJNSB_IJllllEEESD_SW_EEES1Y_NS1S_6thread17LinearCombinationISL_Li1EffLNS1Z_9ScaleType4KindE0ELNS_15FloatRoundStyleE2ESL_EENS_4gemm15EpilogueDefaultEEEEEvvEEEEvNT_6ParamsE,@function
        .size           _ZN7cutlass13device_kernelINS_4conv6kernel13ConvUniversalINS1_16ConvProblemShapeILNS1_8OperatorE0ELi3EEENS1_10collective14CollectiveConvINS1_46MainloopSm90TmaGmmaWarpSpecializedImplicitGemmILS5_0ELi28ELi3EN4cute5tupleIJNSA_1CILi1EEESD_SD_EEENS1_36KernelImplicitTmaWarpSpecializedSm90ELi1EEENSB_IJNSC_ILi64EEESH_NSB_IJNSC_ILi32EEEEEEEEENS_10bfloat16_tESL_NSA_8TiledMMAINSA_8MMA_AtomIJNSA_4SM904GMMA27MMA_64x64x16_F32BF16BF16_SSILNSP_5MajorE0ELSR_0ELNSP_7ScaleInE1ELSS_1EEEEEENSA_6LayoutISE_NSB_IJNSC_ILi0EEESW_SW_EEEEENSB_IJNSA_10UnderscoreESZ_SZ_EEEEENS7_6detail26Sm90ImplicitGemmTileTraitsINSA_20SM90_TMA_LOAD_IM2COLENSA_14ComposedLayoutINSA_7SwizzleILi2ELi4ELi3EEENSA_18smem_ptr_flag_bitsILi16EEENSV_INSB_IJNSB_IJNSC_ILi8EEES1A_EEENSB_IJSI_SD_EEENSB_IJSD_NSC_ILi28EEEEEEEEENSB_IJNSB_IJSI_NSC_ILi256EEEEEENSB_IJSD_SW_EEENSB_IJSW_NSC_ILi2048EEEEEEEEEEEEEvEENS13_INSA_13SM90_TMA_LOADES1N_vEEEENS_8epilogue10collective6detail29Sm90TmaWarpSpecializedAdapterINS1T_15DefaultEpilogueISL_NSB_IJNSB_IJllllEEESD_SW_EEES1Y_NS1S_6thread17LinearCombinationISL_Li1EffLNS1Z_9ScaleType4KindE0ELNS_15FloatRoundStyleE2ESL_EENS_4gemm15EpilogueDefaultEEEEEvvEEEEvNT_6ParamsE,(.L_x_118 - _ZN7cutlass13device_kernelINS_4conv6kernel13ConvUniversalINS1_16ConvProblemShapeILNS1_8OperatorE0ELi3EEENS1_10collective14CollectiveConvINS1_46MainloopSm90TmaGmmaWarpSpecializedImplicitGemmILS5_0ELi28ELi3EN4cute5tupleIJNSA_1CILi1EEESD_SD_EEENS1_36KernelImplicitTmaWarpSpecializedSm90ELi1EEENSB_IJNSC_ILi64EEESH_NSB_IJNSC_ILi32EEEEEEEEENS_10bfloat16_tESL_NSA_8TiledMMAINSA_8MMA_AtomIJNSA_4SM904GMMA27MMA_64x64x16_F32BF16BF16_SSILNSP_5MajorE0ELSR_0ELNSP_7ScaleInE1ELSS_1EEEEEENSA_6LayoutISE_NSB_IJNSC_ILi0EEESW_SW_EEEEENSB_IJNSA_10UnderscoreESZ_SZ_EEEEENS7_6detail26Sm90ImplicitGemmTileTraitsINSA_20SM90_TMA_LOAD_IM2COLENSA_14ComposedLayoutINSA_7SwizzleILi2ELi4ELi3EEENSA_18smem_ptr_flag_bitsILi16EEENSV_INSB_IJNSB_IJNSC_ILi8EEES1A_EEENSB_IJSI_SD_EEENSB_IJSD_NSC_ILi28EEEEEEEEENSB_IJNSB_IJSI_NSC_ILi256EEEEEENSB_IJSD_SW_EEENSB_IJSW_NSC_ILi2048EEEEEEEEEEEEEvEENS13_INSA_13SM90_TMA_LOADES1N_vEEEENS_8epilogue10collective6detail29Sm90TmaWarpSpecializedAdapterINS1T_15DefaultEpilogueISL_NSB_IJNSB_IJllllEEESD_SW_EEES1Y_NS1S_6thread17LinearCombinationISL_Li1EffLNS1Z_9ScaleType4KindE0ELNS_15FloatRoundStyleE2ESL_EENS_4gemm15EpilogueDefaultEEEEEvvEEEEvNT_6ParamsE)
        .other          _ZN7cutlass13device_kernelINS_4conv6kernel13ConvUniversalINS1_16ConvProblemShapeILNS1_8OperatorE0ELi3EEENS1_10collective14CollectiveConvINS1_46MainloopSm90TmaGmmaWarpSpecializedImplicitGemmILS5_0ELi28ELi3EN4cute5tupleIJNSA_1CILi1EEESD_SD_EEENS1_36KernelImplicitTmaWarpSpecializedSm90ELi1EEENSB_IJNSC_ILi64EEESH_NSB_IJNSC_ILi32EEEEEEEEENS_10bfloat16_tESL_NSA_8TiledMMAINSA_8MMA_AtomIJNSA_4SM904GMMA27MMA_64x64x16_F32BF16BF16_SSILNSP_5MajorE0ELSR_0ELNSP_7ScaleInE1ELSS_1EEEEEENSA_6LayoutISE_NSB_IJNSC_ILi0EEESW_SW_EEEEENSB_IJNSA_10UnderscoreESZ_SZ_EEEEENS7_6detail26Sm90ImplicitGemmTileTraitsINSA_20SM90_TMA_LOAD_IM2COLENSA_14ComposedLayoutINSA_7SwizzleILi2ELi4ELi3EEENSA_18smem_ptr_flag_bitsILi16EEENSV_INSB_IJNSB_IJNSC_ILi8EEES1A_EEENSB_IJSI_SD_EEENSB_IJSD_NSC_ILi28EEEEEEEEENSB_IJNSB_IJSI_NSC_ILi256EEEEEENSB_IJSD_SW_EEENSB_IJSW_NSC_ILi2048EEEEEEEEEEEEEvEENS13_INSA_13SM90_TMA_LOADES1N_vEEEENS_8epilogue10collective6detail29Sm90TmaWarpSpecializedAdapterINS1T_15DefaultEpilogueISL_NSB_IJNSB_IJllllEEESD_SW_EEES1Y_NS1S_6thread17LinearCombinationISL_Li1EffLNS1Z_9ScaleType4KindE0ELNS_15FloatRoundStyleE2ESL_EENS_4gemm15EpilogueDefaultEEEEEvvEEEEvNT_6ParamsE,@"STO_CUDA_ENTRY STV_DEFAULT"
_ZN7cutlass13device_kernelINS_4conv6kernel13ConvUniversalINS1_16ConvProblemShapeILNS1_8OperatorE0ELi3EEENS1_10collective14CollectiveConvINS1_46MainloopSm90TmaGmmaWarpSpecializedImplicitGemmILS5_0ELi28ELi3EN4cute5tupleIJNSA_1CILi1EEESD_SD_EEENS1_36KernelImplicitTmaWarpSpecializedSm90ELi1EEENSB_IJNSC_ILi64EEESH_NSB_IJNSC_ILi32EEEEEEEEENS_10bfloat16_tESL_NSA_8TiledMMAINSA_8MMA_AtomIJNSA_4SM904GMMA27MMA_64x64x16_F32BF16BF16_SSILNSP_5MajorE0ELSR_0ELNSP_7ScaleInE1ELSS_1EEEEEENSA_6LayoutISE_NSB_IJNSC_ILi0EEESW_SW_EEEEENSB_IJNSA_10UnderscoreESZ_SZ_EEEEENS7_6detail26Sm90ImplicitGemmTileTraitsINSA_20SM90_TMA_LOAD_IM2COLENSA_14ComposedLayoutINSA_7SwizzleILi2ELi4ELi3EEENSA_18smem_ptr_flag_bitsILi16EEENSV_INSB_IJNSB_IJNSC_ILi8EEES1A_EEENSB_IJSI_SD_EEENSB_IJSD_NSC_ILi28EEEEEEEEENSB_IJNSB_IJSI_NSC_ILi256EEEEEENSB_IJSD_SW_EEENSB_IJSW_NSC_ILi2048EEEEEEEEEEEEEvEENS13_INSA_13SM90_TMA_LOADES1N_vEEEENS_8epilogue10collective6detail29Sm90TmaWarpSpecializedAdapterINS1T_15DefaultEpilogueISL_NSB_IJNSB_IJllllEEESD_SW_EEES1Y_NS1S_6thread17LinearCombinationISL_Li1EffLNS1Z_9ScaleType4KindE0ELNS_15FloatRoundStyleE2ESL_EENS_4gemm15EpilogueDefaultEEEEEvvEEEEvNT_6ParamsE:
[----:B------:R-:W-:Y:S01]  /*0000*/  LDC R1, c[0x0][0x28] ;  /* 0x00000a00ff017b82 */ /* 0x000fe20000000800 */
[----:B------:R-:W0:Y:S01]  /*0010*/  S2R R8, SR_TID.X ;  /* 0x0000000000087919 */ /* 0x000e220000002100 */
[----:B------:R-:W-:Y:S01]  /*0020*/  ELECT P0, URZ, PT ;  /* 0x00000000003f782f */ /* 0x000fe20003800000 */
[----:B------:R-:W-:Y:S01]  /*0030*/  BSSY B0, `(.L_x_0) ;  /* 0x000000f000007945 */ /* 0x000fe20003800000 */
[--C-:B0-----:R-:W-:Y:S02]  /*0040*/  SHF.R.U32.HI R0, RZ, 0x5, R8.reuse ;  /* 0x00000005ff007819 */ /* 0x101fe40000011608 */
[----:B------:R-:W-:-:S03]  /*0050*/  SHF.R.U32.HI R3, RZ, 0x7, R8 ;  /* 0x00000007ff037819 */ /* 0x000fc60000011608 */
[----:B------:R-:W0:Y:S04]  /*0060*/  SHFL.IDX PT, R2, R0, RZ, 0x1f ;  /* 0x00001fff00027589 */ /* 0x000e2800000e0000 */
[----:B------:R1:W2:Y:S01]  /*0070*/  SHFL.IDX PT, R7, R3, RZ, 0x1f ;  /* 0x00001fff03077589 */ /* 0x0002a200000e0000 */
[----:B0-----:R-:W-:-:S13]  /*0080*/  ISETP.NE.OR P0, PT, R2, RZ, !P0 ;  /* 0x000000ff0200720c */ /* 0x001fda0004705670 */
[----:B-12---:R-:W-:Y:S05]  /*0090*/  @P0 BRA `(.L_x_1) ;  /* 0x0000000000200947 */ /* 0x006fea0003800000 */
[----:B------:R-:W-:Y:S02]  /*00a0*/  ULDC.64 UR4, c[0x0][0x198] ;  /* 0x0000660000047ab9 */ /* 0x000fe40000000a00 */
[----:B------:R-:W-:Y:S02]  /*00b0*/  UIADD3 UR6, UP0, UR4, 0xf0, URZ ;  /* 0x000000f004067890 */ /* 0x000fe4000ff1e03f */
[----:B------:R-:W-:Y:S02]  /*00c0*/  UIADD3 UR4, UP1, UR4, 0x270, URZ ;  /* 0x0000027004047890 */ /* 0x000fe4000ff3e03f */
[----:B------:R-:W-:Y:S02]  /*00d0*/  UIADD3.X UR7, URZ, UR5, URZ, UP0, !UPT ;  /* 0x000000053f077290 */ /* 0x000fe400087fe43f */
[----:B------:R-:W-:-:S07]  /*00e0*/  UIADD3.X UR5, URZ, UR5, URZ, UP1, !UPT ;  /* 0x000000053f057290 */ /* 0x000fce0008ffe43f */
[----:B------:R0:W-:Y:S02]  /*00f0*/  UTMACCTL.PF [UR6] ;  /* 0x00000000060079b9 */ /* 0x0001e40008040000 */
[----:B------:R0:W-:Y:S02]  /*0100*/  UTMACCTL.PF [UR4] ;  /* 0x00000000040079b9 */ /* 0x0001e40008040000 */
[----:B0-----:R-:W-:Y:S01]  /*0110*/  NOP ;  /* 0x0000000000007918 */ /* 0x001fe20000000000 */
.L_x_1:
[----:B------:R-:W-:Y:S05]  /*0120*/  BSYNC B0 ;  /* 0x0000000000007941 */ /* 0x000fea0003800000 */
.L_x_0:
[----:B------:R-:W0:Y:S01]  /*0130*/  SHFL.IDX PT, R0, R0, RZ, 0x1f ;  /* 0x00001fff00007589 */ /* 0x000e2200000e0000 */
[----:B------:R-:W-:-:S04]  /*0140*/  SHF.R.S32.HI R3, RZ, 0x1f, R2 ;  /* 0x0000001fff037819 */ /* 0x000fc80000011402 */
[----:B------:R-:W-:Y:S02]  /*0150*/  LEA.HI R3, R3, R2, RZ, 0x2 ;  /* 0x0000000203037211 */ /* 0x000fe400078f10ff */
[----:B0-----:R-:W-:-:S13]  /*0160*/  ISETP.NE.AND P0, PT, R0, RZ, PT ;  /* 0x000000ff0000720c */ /* 0x001fda0003f05270 */
[----:B------:R-:W-:Y:S05]  /*0170*/  @P0 BRA `(.L_x_2) ;  /* 0x0000000400240947 */ /* 0x000fea0003800000 */
[----:B------:R-:W-:Y:S01]  /*0180*/  ELECT P0, URZ, PT ;  /* 0x00000000003f782f */ /* 0x000fe20003800000 */
[----:B------:R-:W-:-:S12]  /*0190*/  BSSY B0, `(.L_x_2) ;  /* 0x0000047000007945 */ /* 0x000fd80003800000 */
[----:B------:R-:W-:Y:S05]  /*01a0*/  @!P0 BRA `(.L_x_3) ;  /* 0x0000000400148947 */ /* 0x000fea0003800000 */
[----:B------:R-:W0:Y:S01]  /*01b0*/  S2UR UR8, SR_CgaCtaId ;  /* 0x00000000000879c3 */ /* 0x000e220000008800 */
[----:B------:R-:W-:Y:S01]  /*01c0*/  UMOV UR4, 0x400 ;  /* 0x0000040000047882 */ /* 0x000fe20000000000 */
[----:B------:R-:W-:Y:S01]  /*01d0*/  UMOV UR5, 0x1 ;  /* 0x0000000100057882 */ /* 0x000fe20000000000 */
[----:B------:R-:W-:Y:S02]  /*01e0*/  UMOV UR6, 0x80 ;  /* 0x0000008000067882 */ /* 0x000fe40000000000 */
[----:B------:R-:W-:-:S04]  /*01f0*/  UIADD3 UR6, -UR6, 0x100000, URZ ;  /* 0x0010000006067890 */ /* 0x000fc8000fffe13f */
[----:B------:R-:W-:Y:S02]  /*0200*/  USHF.L.U32 UR7, UR6, 0xb, URZ ;  /* 0x0000000b06077899 */ /* 0x000fe4000800063f */
[----:B------:R-:W-:Y:S02]  /*0210*/  USHF.L.U32 UR6, UR6, 0x1, URZ ;  /* 0x0000000106067899 */ /* 0x000fe4000800063f */
[----:B0-----:R-:W-:Y:S02]  /*0220*/  ULEA UR8, UR8, UR4, 0x18 ;  /* 0x0000000408087291 */ /* 0x001fe4000f8ec03f */
[----:B------:R-:W-:-:S04]  /*0230*/  UIADD3 UR4, -UR5, 0x100000, URZ ;  /* 0x0010000005047890 */ /* 0x000fc8000fffe13f */
[----:B------:R-:W-:Y:S02]  /*0240*/  USHF.L.U32 UR5, UR4, 0xb, URZ ;  /* 0x0000000b04057899 */ /* 0x000fe4000800063f */
[----:B------:R-:W-:Y:S01]  /*0250*/  USHF.L.U32 UR4, UR4, 0x1, URZ ;  /* 0x0000000104047899 */ /* 0x000fe2000800063f */
[----:B------:R-:W0:Y:S11]  /*0260*/  FENCE.VIEW.ASYNC.S ;  /* 0x00000000000073c6 */ /* 0x000e360000000000 */
[----:B0-----:R0:W1:Y:S01]  /*0270*/  SYNCS.EXCH.64 URZ, [UR8+0x38000], UR4 ;  /* 0x03800004083f75b2 */ /* 0x0010620008000100 */
[----:B------:R0:W2:Y:S01]  /*0280*/  SYNCS.EXCH.64 URZ, [UR8+0x380e0], UR6 ;  /* 0x0380e006083f75b2 */ /* 0x0000a20008000100 */
[----:B------:R0:W3:Y:S01]  /*0290*/  SYNCS.EXCH.64 URZ, [UR8+0x38008], UR4 ;  /* 0x03800804083f75b2 */ /* 0x0000e20008000100 */
[----:B------:R0:W4:Y:S01]  /*02a0*/  SYNCS.EXCH.64 URZ, [UR8+0x380e8], UR6 ;  /* 0x0380e806083f75b2 */ /* 0x0001220008000100 */
[----:B------:R0:W0:Y:S01]  /*02b0*/  SYNCS.EXCH.64 URZ, [UR8+0x38010], UR4 ;  /* 0x03801004083f75b2 */ /* 0x0000220008000100 */
        /* <DEDUP_REMOVED lines=51> */
[----:B-1234-:R-:W-:Y:S01]  /*05f0*/  NOP ;  /* 0x0000000000007918 */ /* 0x01efe20000000000 */
.L_x_3:
[----:B0-----:R-:W-:Y:S05]  /*0600*/  BSYNC B0 ;  /* 0x0000000000007941 */ /* 0x001fea0003800000 */
.L_x_2:
[----:B------:R-:W-:Y:S01]  /*0610*/  ULDC.64 UR4, c[0x0][0x618] ;  /* 0x0001860000047ab9 */ /* 0x000fe20000000a00 */
[----:B------:R-:W-:Y:S01]  /*0620*/  LOP3.LUT R3, R3, 0xfffffffc, RZ, 0xc0, !PT ;  /* 0xfffffffc03037812 */ /* 0x000fe200078ec0ff */
[----:B------:R-:W-:Y:S01]  /*0630*/  NOP ;  /* 0x0000000000007918 */ /* 0x000fe20000000000 */
[----:B------:R-:W-:Y:S01]  /*0640*/  ISETP.NE.U32.AND P0, PT, RZ, UR4, PT ;  /* 0x00000004ff007c0c */ /* 0x000fe2000bf05070 */
[----:B------:R-:W-:Y:S01]  /*0650*/  NOP ;  /* 0x0000000000007918 */ /* 0x000fe20000000000 */
[----:B------:R-:W-:Y:S01]  /*0660*/  BAR.SYNC.DEFER_BLOCKING 0x0 ;  /* 0x0000000000007b1d */ /* 0x000fe20000010000 */
[----:B------:R-:W-:Y:S01]  /*0670*/  IMAD.IADD R6, R2, 0x1, -R3 ;  /* 0x0000000102067824 */ /* 0x000fe200078e0a03 */
[----:B------:R-:W-:Y:S02]  /*0680*/  ISETP.NE.AND.EX P0, PT, RZ, UR5, PT, P0 ;  /* 0x00000005ff007c0c */ /* 0x000fe4000bf05300 */
[C---:B------:R-:W-:Y:S02]  /*0690*/  ISETP.NE.AND P2, PT, R7.reuse, 0x1, PT ;  /* 0x000000010700780c */ /* 0x040fe40003f45270 */
[----:B------:R-:W-:Y:S01]  /*06a0*/  LOP3.LUT P1, RZ, R7, R6, RZ, 0xfc, !PT ;  /* 0x0000000607ff7212 */ /* 0x000fe2000782fcff */
[----:B------:R-:W-:-:S03]  /*06b0*/  ULDC.64 UR12, c[0x0][0x208] ;  /* 0x00008200000c7ab9 */ /* 0x000fc60000000a00 */
[----:B------:R-:W-:-:S04]  /*06c0*/  SEL R3, RZ, 0x1, P1 ;  /* 0x00000001ff037807 */ /* 0x000fc80000800000 */
[----:B------:R-:W-:Y:S01]  /*06d0*/  SEL R3, R3, 0x2, P2 ;  /* 0x0000000203037807 */ /* 0x000fe20001000000 */
[----:B------:R-:W-:Y:S06]  /*06e0*/  @!P0 BRA `(.L_x_4) ;  /* 0x00000000001c8947 */ /* 0x000fec0003800000 */
[----:B------:R-:W0:Y:S02]  /*06f0*/  LDC.64 R4, c[0x0][0x618] ;  /* 0x00018600ff047b82 */ /* 0x000e240000000a00 */
[----:B0-----:R-:W2:Y:S02]  /*0700*/  LDG.E.64 R4, desc[UR12][R4.64] ;  /* 0x0000000c04047981 */ /* 0x001ea4000c1e1b00 */
[----:B--2---:R-:W-:-:S04]  /*0710*/  ISETP.NE.U32.AND P0, PT, R4, RZ, PT ;  /* 0x000000ff0400720c */ /* 0x004fc80003f05070 */
[----:B------:R-:W-:-:S13]  /*0720*/  ISETP.NE.AND.EX P0, PT, R5, RZ, PT, P0 ;  /* 0x000000ff0500720c */ /* 0x000fda0003f05300 */
[----:B------:R-:W-:Y:S05]  /*0730*/  @!P0 BRA `(.L_x_4) ;  /* 0x0000000000088947 */ /* 0x000fea0003800000 */
[----:B------:R2:W5:Y:S01]  /*0740*/  LD.E R0, desc[UR12][R4.64] ;  /* 0x0000000c04007980 */ /* 0x000562000c101900 */
[----:B------:R-:W-:Y:S05]  /*0750*/  BRA `(.L_x_5) ;  /* 0x0000000000207947 */ /* 0x000fea0003800000 */
.L_x_4:
[----:B------:R-:W-:Y:S02]  /*0760*/  ULDC.64 UR4, c[0x0][0x608] ;  /* 0x0001820000047ab9 */ /* 0x000fe40000000a00 */
[----:B------:R-:W-:-:S04]  /*0770*/  ISETP.NE.U32.AND P0, PT, RZ, UR4, PT ;  /* 0x00000004ff007c0c */ /* 0x000fc8000bf05070 */
[----:B------:R-:W-:-:S13]  /*0780*/  ISETP.NE.AND.EX P0, PT, RZ, UR5, PT, P0 ;  /* 0x00000005ff007c0c */ /* 0x000fda000bf05300 */
[----:B------:R-:W-:Y:S05]  /*0790*/  @!P0 BRA `(.L_x_6) ;  /* 0x00000000000c8947 */ /* 0x000fea0003800000 */
[----:B------:R-:W0:Y:S02]  /*07a0*/  LDC.64 R4, c[0x0][0x608] ;  /* 0x00018200ff047b82 */ /* 0x000e240000000a00 */
[----:B0-----:R0:W5:Y:S01]  /*07b0*/  LDG.E R0, desc[UR12][R4.64] ;  /* 0x0000000c04007981 */ /* 0x001162000c1e1900 */
[----:B------:R-:W-:Y:S05]  /*07c0*/  BRA `(.L_x_5) ;  /* 0x0000000000047947 */ /* 0x000fea0003800000 */
.L_x_6:
[----:B------:R-:W1:Y:S02]  /*07d0*/  LDC R0, c[0x0][0x600] ;  /* 0x00018000ff007b82 */ /* 0x000e640000000800 */
.L_x_5:
[----:B------:R-:W-:Y:S02]  /*07e0*/  ULDC.64 UR4, c[0x0][0x620] ;  /* 0x0001880000047ab9 */ /* 0x000fe40000000a00 */
[----:B------:R-:W-:-:S04]  /*07f0*/  ISETP.NE.U32.AND P0, PT, RZ, UR4, PT ;  /* 0x00000004ff007c0c */ /* 0x000fc8000bf05070 */
[----:B------:R-:W-:-:S13]  /*0800*/  ISETP.NE.AND.EX P0, PT, RZ, UR5, PT, P0 ;  /* 0x00000005ff007c0c */ /* 0x000fda000bf05300 */
[----:B------:R-:W-:Y:S05]  /*0810*/  @!P0 BRA `(.L_x_7) ;  /* 0x00000000001c8947 */ /* 0x000fea0003800000 */
[----:B0-2---:R-:W0:Y:S02]  /*0820*/  LDC.64 R4, c[0x0][0x620] ;  /* 0x00018800ff047b82 */ /* 0x005e240000000a00 */
[----:B0-----:R-:W2:Y:S02]  /*0830*/  LDG.E.64 R4, desc[UR12][R4.64] ;  /* 0x0000000c04047981 */ /* 0x001ea4000c1e1b00 */
[----:B--2---:R-:W-:-:S04]  /*0840*/  ISETP.NE.U32.AND P0, PT, R4, RZ, PT ;  /* 0x000000ff0400720c */ /* 0x004fc80003f05070 */
[----:B------:R-:W-:-:S13]  /*0850*/  ISETP.NE.AND.EX P0, PT, R5, RZ, PT, P0 ;  /* 0x000000ff0500720c */ /* 0x000fda0003f05300 */
[----:B------:R-:W-:Y:S05]  /*0860*/  @!P0 BRA `(.L_x_7) ;  /* 0x0000000000088947 */ /* 0x000fea0003800000 */
[----:B------:R0:W5:Y:S01]  /*0870*/  LD.E R2, desc[UR12][R4.64] ;  /* 0x0000000c04027980 */ /* 0x000162000c101900 */
[----:B------:R-:W-:Y:S05]  /*0880*/  BRA `(.L_x_8) ;  /* 0x0000000000207947 */ /* 0x000fea0003800000 */
.L_x_7:
[----:B------:R-:W-:Y:S02]  /*0890*/  ULDC.64 UR4, c[0x0][0x610] ;  /* 0x0001840000047ab9 */ /* 0x000fe40000000a00 */
[----:B------:R-:W-:-:S04]  /*08a0*/  ISETP.NE.U32.AND P0, PT, RZ, UR4, PT ;  /* 0x00000004ff007c0c */ /* 0x000fc8000bf05070 */
[----:B------:R-:W-:-:S13]  /*08b0*/  ISETP.NE.AND.EX P0, PT, RZ, UR5, PT, P0 ;  /* 0x00000005ff007c0c */ /* 0x000fda000bf05300 */
[----:B------:R-:W-:Y:S05]  /*08c0*/  @!P0 BRA `(.L_x_9) ;  /* 0x00000000000c8947 */ /* 0x000fea0003800000 */
[----:B0-2---:R-:W0:Y:S02]  /*08d0*/  LDC.64 R4, c[0x0][0x610] ;  /* 0x00018400ff047b82 */ /* 0x005e240000000a00 */
[----:B0-----:R4:W5:Y:S01]  /*08e0*/  LDG.E R2, desc[UR12][R4.64] ;  /* 0x0000000c04027981 */ /* 0x001962000c1e1900 */
[----:B------:R-:W-:Y:S05]  /*08f0*/  BRA `(.L_x_8) ;  /* 0x0000000000047947 */ /* 0x000fea0003800000 */
.L_x_9:
[----:B------:R-:W3:Y:S02]  /*0900*/  LDC R2, c[0x0][0x604] ;  /* 0x00018100ff027b82 */ /* 0x000ee40000000800 */
.L_x_8:
[----:B0-2-4-:R-:W0:Y:S01]  /*0910*/  LDC R4, c[0x0][0x3e8] ;  /* 0x0000fa00ff047b82 */ /* 0x015e220000000800 */
[----:B------:R-:W-:Y:S01]  /*0920*/  ULDC UR4, c[0x0][0x3dc] ;  /* 0x0000f70000047ab9 */ /* 0x000fe20000000800 */
[----:B------:R-:W-:Y:S01]  /*0930*/  ISETP.NE.AND P0, PT, R7, RZ, PT ;  /* 0x000000ff0700720c */ /* 0x000fe20003f05270 */
[----:B------:R-:W-:Y:S01]  /*0940*/  UIADD3 UR4, UR4, 0x1f, URZ ;  /* 0x0000001f04047890 */ /* 0x000fe2000fffe03f */
[----:B------:R-:W-:-:S03]  /*0950*/  ULDC.64 UR6, c[0x0][0x3e0] ;  /* 0x0000f80000067ab9 */ /* 0x000fc60000000a00 */
[----:B------:R-:W-:Y:S02]  /*0960*/  USHF.R.S32.HI UR5, URZ, 0x1f, UR4 ;  /* 0x0000001f3f057899 */ /* 0x000fe40008011404 */
[----:B------:R-:W-:Y:S02]  /*0970*/  UIMAD UR6, UR7, UR6, URZ ;  /* 0x00000006070672a4 */ /* 0x000fe4000f8e023f */
[----:B------:R-:W-:-:S04]  /*0980*/  ULEA.HI UR5, UR5, UR4, URZ, 0x5 ;  /* 0x0000000405057291 */ /* 0x000fc8000f8f283f */
[----:B------:R-:W-:Y:S01]  /*0990*/  USHF.R.S32.HI UR15, URZ, 0x5, UR5 ;  /* 0x000000053f0f7899 */ /* 0x000fe20008011405 */
[----:B0-----:R-:W-:-:S05]  /*09a0*/  IMAD R4, R4, UR6, RZ ;  /* 0x0000000604047c24 */ /* 0x001fca000f8e02ff */
[----:B------:R-:W-:Y:S01]  /*09b0*/  IMAD R4, R4, UR15, RZ ;  /* 0x0000000f04047c24 */ /* 0x000fe2000f8e02ff */
[----:B------:R-:W-:Y:S06]  /*09c0*/  @!P0 BRA `(.L_x_10) ;  /* 0x0000002c008c8947 */ /* 0x000fec0003800000 */
[----:B------:R-:W-:-:S13]  /*09d0*/  ISETP.NE.AND P0, PT, R7, 0x1, PT ;  /* 0x000000010700780c */ /* 0x000fda0003f05270 */
[----:B------:R-:W-:Y:S05]  /*09e0*/  @P0 EXIT ;  /* 0x000000000000094d */ /* 0x000fea0003800000 */
[----:B------:R-:W-:Y:S01]  /*09f0*/  ISETP.GE.AND P0, PT, R4, 0x1, PT ;  /* 0x000000010400780c */ /* 0x000fe20003f06270 */
[----:B------:R-:W-:Y:S01]  /*0a00*/  UMOV UR4, URZ ;  /* 0x0000003f00047c82 */ /* 0x000fe20008000000 */
[----:B------:R-:W-:Y:S02]  /*0a10*/  CS2R R54, SRZ ;  /* 0x0000000000367805 */ /* 0x000fe4000001ff00 */
[----:B------:R-:W-:Y:S02]  /*0a20*/  CS2R R24, SRZ ;  /* 0x0000000000187805 */ /* 0x000fe4000001ff00 */
[----:B------:R-:W-:Y:S02]  /*0a30*/  CS2R R26, SRZ ;  /* 0x00000000001a7805 */ /* 0x000fe4000001ff00 */
[----:B------:R-:W-:Y:S02]  /*0a40*/  CS2R R28, SRZ ;  /* 0x00000000001c7805 */ /* 0x000fe4000001ff00 */
[----:B------:R-:W-:-:S02]  /*0a50*/  CS2R R30, SRZ ;  /* 0x00000000001e7805 */ /* 0x000fc4000001ff00 */
[----:B------:R-:W-:Y:S02]  /*0a60*/  CS2R R32, SRZ ;  /* 0x0000000000207805 */ /* 0x000fe4000001ff00 */
        /* <DEDUP_REMOVED lines=9> */
[----:B------:R-:W-:Y:S01]  /*0b00*/  CS2R R52, SRZ ;  /* 0x0000000000347805 */ /* 0x000fe2000001ff00 */
[----:B------:R-:W-:Y:S06]  /*0b10*/  @!P0 BRA `(.L_x_11) ;  /* 0x0000000000788947 */ /* 0x000fec0003800000 */
[----:B------:R-:W-:-:S04]  /*0b20*/  LOP3.LUT R5, R3, 0x1, RZ, 0xfc, !PT ;  /* 0x0000000103057812 */ /* 0x000fc800078efcff */
[----:B------:R-:W-:-:S13]  /*0b30*/  ISETP.NE.AND P0, PT, R5, 0x3, PT ;  /* 0x000000030500780c */ /* 0x000fda0003f05270 */
[----:B------:R-:W-:Y:S05]  /*0b40*/  @!P0 BRA `(.L_x_12) ;  /* 0x0000000000048947 */ /* 0x000fea0003800000 */
[----:B------:R-:W-:Y:S01]  /*0b50*/  BPT.TRAP 0x1 ;  /* 0x000000040000795c */ /* 0x000fe20000300000 */
.L_x_12:
[----:B------:R-:W0:Y:S01]  /*0b60*/  S2UR UR5, SR_CgaCtaId ;  /* 0x00000000000579c3 */ /* 0x000e220000008800 */
[----:B------:R-:W-:Y:S01]  /*0b70*/  SHF.L.U32 R5, RZ, 0x1f, RZ ;  /* 0x0000001fff057819 */ /* 0x000fe200000006ff */
[----:B------:R-:W-:Y:S02]  /*0b80*/  UMOV UR4, 0x400 ;  /* 0x0000040000047882 */ /* 0x000fe40000000000 */
[----:B0-----:R-:W-:-:S12]  /*0b90*/  ULEA UR4, UR5, UR4, 0x18 ;  /* 0x0000000405047291 */ /* 0x001fd8000f8ec03f */
.L_x_13:
[----:B0-----:R-:W-:-:S04]  /*0ba0*/  IMAD.U32 R6, RZ, RZ, UR4 ;  /* 0x00000004ff067e24 */ /* 0x001fc8000f8e00ff */
[----:B------:R0:W2:Y:S03]  /*0bb0*/  SYNCS.PHASECHK.TRANS64.TRYWAIT P0, [R6+URZ+0x38000], R5 ;  /* 0x03800005060075a7 */ /* 0x0000a6000800017f */
[----:B--2---:R-:W-:Y:S05]  /*0bc0*/  @!P0 NANOSLEEP.SYNCS 0x989680 ;  /* 0x009896800000895d */ /* 0x004fea0003900000 */
[----:B------:R-:W2:Y:S02]  /*0bd0*/  @!P0 SYNCS.PHASECHK.TRANS64 P0, [R6+URZ+0x38000], R5 ;  /* 0x03800005060085a7 */ /* 0x000ea4000800007f */
[----:B--2---:R-:W-:Y:S05]  /*0be0*/  @!P0 BRA `(.L_x_13) ;  /* 0xfffffffc00ec8947 */ /* 0x004fea000383ffff */
[----:B------:R-:W-:Y:S01]  /*0bf0*/  UIADD3 UR5, UR4, 0x1c000, URZ ;  /* 0x0001c00004057890 */ /* 0x000fe2000fffe03f */
[----:B------:R-:W-:Y:S01]  /*0c00*/  WARPGROUP.ARRIVE ;  /* 0x00000000000079c5 */ /* 0x000fe20000000000 */
[----:B------:R-:W-:Y:S02]  /*0c10*/  USHF.R.U32.HI UR4, URZ, 0x4, UR4 ;  /* 0x000000043f047899 */ /* 0x000fe40008011604 */
[----:B------:R-:W-:Y:S02]  /*0c20*/  USHF.R.U32.HI UR5, URZ, 0x4, UR5 ;  /* 0x000000043f057899 */ /* 0x000fe40008011605 */
[----:B------:R-:W-:Y:S02]  /*0c30*/  ULOP3.LUT UR4, UR4, 0x3fff, URZ, 0xc0, !UPT ;  /* 0x00003fff04047892 */ /* 0x000fe4000f8ec03f */
[----:B------:R-:W-:Y:S02]  /*0c40*/  ULOP3.LUT UR5, UR5, 0x3fff, URZ, 0xc0, !UPT ;  /* 0x00003fff05057892 */ /* 0x000fe4000f8ec03f */
[----:B------:R-:W-:-:S02]  /*0c50*/  ULOP3.LUT UR4, UR4, 0x10000, URZ, 0xfc, !UPT ;  /* 0x0001000004047892 */ /* 0x000fc4000f8efc3f */
[----:B------:R-:W-:Y:S01]  /*0c60*/  ULOP3.LUT UR6, UR5, 0x10000, URZ, 0xfc, !UPT ;  /* 0x0001000005067892 */ /* 0x000fe2000f8efc3f */
[----:B------:R-:W-:Y:S02]  /*0c70*/  UMOV UR7, 0x80000020 ;  /* 0x8000002000077882 */ /* 0x000fe40000000000 */
[----:B------:R-:W-:-:S06]  /*0c80*/  UMOV UR5, 0x80000020 ;  /* 0x8000002000057882 */ /* 0x000fcc0000000000 */
[----:B------:R-:W-:Y:S01]  /*0c90*/  HGMMA.64x64x16.F32.BF16 R24, gdesc[UR4], RZ, !UPT ;  /* 0x00e00000041879f0 */ /* 0x000fe2000c7018ff */
[----:B------:R-:W-:Y:S02]  /*0ca0*/  UIADD3 UR4, UR4, 0x2, URZ ;  /* 0x0000000204047890 */ /* 0x000fe4000fffe03f */
[----:B------:R-:W-:Y:S01]  /*0cb0*/  UIADD3 UR6, UR6, 0x2, URZ ;  /* 0x0000000206067890 */ /* 0x000fe2000fffe03f */
[----:B------:R-:W-:Y:S01]  /*0cc0*/  UMOV UR5, 0x80000020 ;  /* 0x8000002000057882 */ /* 0x000fe20000000000 */
[----:B------:R-:W-:-:S07]  /*0cd0*/  UMOV UR7, 0x80000020 ;  /* 0x8000002000077882 */ /* 0x000fce0000000000 */
[----:B------:R-:W-:Y:S01]  /*0ce0*/  HGMMA.64x64x16.F32.BF16 R24, gdesc[UR4], R24, gsb0 ;  /* 0x00e00000041879f0 */ /* 0x000fe20008001818 */
[----:B------:R-:W-:-:S05]  /*0cf0*/  UMOV UR4, 0x1 ;  /* 0x0000000100047882 */ /* 0x000fca0000000000 */
.L_x_11:
[----:B0-----:R-:W-:-:S05]  /*0d00*/  VIMNMX R5, R4, 0x1, PT ;  /* 0x0000000104057848 */ /* 0x001fca0003fe0100 */
[----:B------:R-:W-:-:S05]  /*0d10*/  IMAD.IADD R7, R4, 0x1, -R5 ;  /* 0x0000000104077824 */ /* 0x000fca00078e0a05 */
[----:B------:R-:W-:-:S13]  /*0d20*/  ISETP.GE.AND P0, PT, R7, 0x1, PT ;  /* 0x000000010700780c */ /* 0x000fda0003f06270 */
[----:B------:R-:W-:Y:S05]  /*0d30*/  @!P0 BRA `(.L_x_14) ;  /* 0x0000000000f08947 */ /* 0x000fea0003800000 */
[----:B------:R-:W0:Y:S01]  /*0d40*/  S2UR UR6, SR_CgaCtaId ;  /* 0x00000000000679c3 */ /* 0x000e220000008800 */
[----:B------:R-:W-:Y:S01]  /*0d50*/  UMOV UR5, 0x400 ;  /* 0x0000040000057882 */ /* 0x000fe20000000000 */
[----:B------:R-:W-:Y:S01]  /*0d60*/  LOP3.LUT R5, RZ, R4, RZ, 0x33, !PT ;  /* 0x00000004ff057212 */ /* 0x000fe200078e33ff */
[----:B------:R-:W-:Y:S01]  /*0d70*/  IMAD.MOV.U32 R8, RZ, RZ, RZ ;  /* 0x000000ffff087224 */ /* 0x000fe200078e00ff */
[----:B------:R-:W-:Y:S01]  /*0d80*/  LOP3.LUT R10, R3, 0x1, RZ, 0xfc, !PT ;  /* 0x00000001030a7812 */ /* 0x000fe200078efcff */
[----:B------:R-:W-:Y:S01]  /*0d90*/  UISETP.NE.U32.AND UP0, UPT, UR4, URZ, UPT ;  /* 0x0000003f0400728c */ /* 0x000fe2000bf05070 */
[----:B------:R-:W-:-:S04]  /*0da0*/  VIMNMX R5, R5, -0x2, !PT ;  /* 0xfffffffe05057848 */ /* 0x000fc80007fe0100 */
[----:B------:R-:W-:Y:S01]  /*0db0*/  IADD3 R5, R5, 0x2, R4 ;  /* 0x0000000205057810 */ /* 0x000fe20007ffe004 */
[----:B0-----:R-:W-:-:S04]  /*0dc0*/  ULEA UR7, UR6, UR5, 0x18 ;  /* 0x0000000506077291 */ /* 0x001fc8000f8ec03f */
[----:B------:R-:W-:Y:S02]  /*0dd0*/  UIADD3 UR5, UR7, 0x1c000, URZ ;  /* 0x0001c00007057890 */ /* 0x000fe4000fffe03f */
[----:B------:R-:W-:Y:S02]  /*0de0*/  USHF.R.U32.HI UR6, URZ, 0x4, UR7 ;  /* 0x000000043f067899 */ /* 0x000fe40008011607 */
[----:B------:R-:W-:Y:S02]  /*0df0*/  USHF.R.U32.HI UR5, URZ, 0x4, UR5 ;  /* 0x000000043f057899 */ /* 0x000fe40008011605 */
[----:B------:R-:W-:Y:S02]  /*0e00*/  ULOP3.LUT UR6, UR6, 0x3fff, URZ, 0xc0, !UPT ;  /* 0x00003fff06067892 */ /* 0x000fe4000f8ec03f */
[----:B------:R-:W-:Y:S02]  /*0e10*/  ULOP3.LUT UR5, UR5, 0x3fff, URZ, 0xc0, !UPT ;  /* 0x00003fff05057892 */ /* 0x000fe4000f8ec03f */
[----:B------:R-:W-:-:S02]  /*0e20*/  ULOP3.LUT UR15, UR6, 0x10000, URZ, 0xfc, !UPT ;  /* 0x00010000060f7892 */ /* 0x000fc4000f8efc3f */
[----:B------:R-:W-:-:S03]  /*0e30*/  ULOP3.LUT UR14, UR5, 0x10000, URZ, 0xfc, !UPT ;  /* 0x00010000050e7892 */ /* 0x000fc6000f8efc3f */
[----:B------:R-:W-:-:S09]  /*0e40*/  UMOV UR5, URZ ;  /* 0x0000003f00057c82 */ /* 0x000fd20008000000 */
.L_x_19:
[----:B------:R-:W-:-:S13]  /*0e50*/  ISETP.NE.AND P1, PT, R10, 0x3, PT ;  /* 0x000000030a00780c */ /* 0x000fda0003f25270 */
[----:B0-----:R-:W-:Y:S05]  /*0e60*/  @!P1 BRA `(.L_x_15) ;  /* 0x0000000000049947 */ /* 0x001fea0003800000 */
[----:B------:R-:W-:Y:S01]  /*0e70*/  BPT.TRAP 0x1 ;  /* 0x000000040000795c */ /* 0x000fe20000300000 */
.L_x_15:
[----:B------:R-:W-:Y:S01]  /*0e80*/  SHF.L.U32 R6, R8, 0x1f, RZ ;  /* 0x0000001f08067819 */ /* 0x000fe200000006ff */
[----:B------:R-:W-:-:S12]  /*0e90*/  ULEA UR6, UR4, UR7, 0x3 ;  /* 0x0000000704067291 */ /* 0x000fd8000f8e183f */
.L_x_16:
[----:B0-----:R-:W-:-:S04]  /*0ea0*/  IMAD.U32 R9, RZ, RZ, UR6 ;  /* 0x00000006ff097e24 */ /* 0x001fc8000f8e00ff */
[----:B------:R0:W2:Y:S03]  /*0eb0*/  SYNCS.PHASECHK.TRANS64.TRYWAIT P0, [R9+URZ+0x38000], R6 ;  /* 0x03800006090075a7 */ /* 0x0000a6000800017f */
[----:B--2---:R-:W-:Y:S05]  /*0ec0*/  @!P0 NANOSLEEP.SYNCS 0x989680 ;  /* 0x009896800000895d */ /* 0x004fea0003900000 */
[----:B------:R-:W2:Y:S02]  /*0ed0*/  @!P0 SYNCS.PHASECHK.TRANS64 P0, [R9+URZ+0x38000], R6 ;  /* 0x03800006090085a7 */ /* 0x000ea4000800007f */
[----:B--2---:R-:W-:Y:S05]  /*0ee0*/  @!P0 BRA `(.L_x_16) ;  /* 0xfffffffc00ec8947 */ /* 0x004fea000383ffff */
[----:B------:R-:W-:Y:S01]  /*0ef0*/  ULEA UR8, UR4, UR15, 0x8 ;  /* 0x0000000f04087291 */ /* 0x000fe2000f8e403f */
[----:B------:R-:W-:Y:S01]  /*0f00*/  WARPGROUP.ARRIVE ;  /* 0x00000000000079c5 */ /* 0x000fe20000000000 */
[----:B------:R-:W-:Y:S01]  /*0f10*/  ULEA UR10, UR4, UR14, 0x8 ;  /* 0x0000000e040a7291 */ /* 0x000fe2000f8e403f */
[----:B------:R-:W-:Y:S01]  /*0f20*/  UMOV UR9, 0x80000020 ;  /* 0x8000002000097882 */ /* 0x000fe20000000000 */
[----:B------:R-:W-:-:S07]  /*0f30*/  UMOV UR11, 0x80000020 ;  /* 0x80000020000b7882 */ /* 0x000fce0000000000 */
[----:B------:R-:W-:Y:S01]  /*0f40*/  HGMMA.64x64x16.F32.BF16 R24, gdesc[UR8], R24, UP0 ;  /* 0x00e00000081879f0 */ /* 0x000fe2000bf01818 */
[----:B------:R-:W-:Y:S02]  /*0f50*/  UIADD3 UR8, UR8, 0x2, URZ ;  /* 0x0000000208087890 */ /* 0x000fe4000fffe03f */
[----:B------:R-:W-:Y:S01]  /*0f60*/  UIADD3 UR10, UR10, 0x2, URZ ;  /* 0x000000020a0a7890 */ /* 0x000fe2000fffe03f */
[----:B------:R-:W-:Y:S01]  /*0f70*/  UMOV UR9, 0x80000020 ;  /* 0x8000002000097882 */ /* 0x000fe20000000000 */
[----:B------:R-:W-:-:S07]  /*0f80*/  UMOV UR11, 0x80000020 ;  /* 0x80000020000b7882 */ /* 0x000fce0000000000 */
[----:B------:R-:W-:Y:S03]  /*0f90*/  HGMMA.64x64x16.F32.BF16 R24, gdesc[UR8], R24, gsb0 ;  /* 0x00e00000081879f0 */ /* 0x000fe60008001818 */
[----:B------:R-:W-:Y:S02]  /*0fa0*/  WARPGROUP.DEPBAR.LE gsb0, 0x1 ;  /* 0x00008000000079c5 */ /* 0x000fe40000010100 */
[----:B------:R-:W-:Y:S05]  /*0fb0*/  @!P1 BRA `(.L_x_17) ;  /* 0x0000000000049947 */ /* 0x000fea0003800000 */
[----:B------:R-:W-:Y:S01]  /*0fc0*/  BPT.TRAP 0x1 ;  /* 0x000000040000795c */ /* 0x000fe20000300000 */
.L_x_17:
[----:B------:R-:W-:Y:S01]  /*0fd0*/  ULEA UR6, UR5, UR7, 0x3 ;  /* 0x0000000705067291 */ /* 0x000fe2000f8e183f */
[----:B------:R-:W-:-:S03]  /*0fe0*/  ISETP.GT.U32.AND P0, PT, R3, 0x1, PT ;  /* 0x000000010300780c */ /* 0x000fc60003f04070 */
[----:B------:R-:W-:-:S04]  /*0ff0*/  UIADD3 UR6, UR6, 0x380e0, URZ ;  /* 0x000380e006067890 */ /* 0x000fc8000fffe03f */
[----:B------:R-:W-:-:S09]  /*1000*/  UPRMT UR6, URZ, 0x654, UR6 ;  /* 0x000006543f067896 */ /* 0x000fd20008000006 */
[----:B------:R-:W-:Y:S01]  /*1010*/  SYNCS.ARRIVE.TRANS64.RED.A1T0 RZ, [UR6], RZ ;  /* 0x000000ffffff79a7 */ /* 0x000fe20008100406 */
[----:B------:R-:W-:Y:S05]  /*1020*/  @P0 BRA `(.L_x_18) ;  /* 0x0000000000040947 */ /* 0x000fea0003800000 */
[----:B------:R-:W-:Y:S01]  /*1030*/  BPT.TRAP 0x1 ;  /* 0x000000040000795c */ /* 0x000fe20000300000 */
.L_x_18:
[----:B------:R-:W-:Y:S01]  /*1040*/  VIADD R5, R5, 0xffffffff ;  /* 0xffffffff05057836 */ /* 0x000fe20000000000 */
[----:B------:R-:W-:Y:S02]  /*1050*/  UIADD3 UR4, UR4, 0x1, URZ ;  /* 0x0000000104047890 */ /* 0x000fe4000fffe03f */
[----:B------:R-:W-:Y:S02]  /*1060*/  UIADD3 UR5, UR5, 0x1, URZ ;  /* 0x0000000105057890 */ /* 0x000fe4000fffe03f */
[----:B------:R-:W-:Y:S01]  /*1070*/  ISETP.GT.AND P0, PT, R5, 0x1, PT ;  /* 0x000000010500780c */ /* 0x000fe20003f04270 */
[----:B------:R-:W-:Y:S02]  /*1080*/  UISETP.NE.AND UP0, UPT, UR4, 0x1c, UPT ;  /* 0x0000001c0400788c */ /* 0x000fe4000bf05270 */
[----:B------:R-:W-:Y:S02]  /*1090*/  UISETP.NE.AND UP1, UPT, UR5, 0x1c, UPT ;  /* 0x0000001c0500788c */ /* 0x000fe4000bf25270 */
[----:B------:R-:W-:-:S02]  /*10a0*/  USEL UR6, URZ, 0x1, UP0 ;  /* 0x000000013f067887 */ /* 0x000fc40008000000 */
[----:B------:R-:W-:Y:S02]  /*10b0*/  USEL UR4, UR4, URZ, UP0 ;  /* 0x0000003f04047287 */ /* 0x000fe40008000000 */
[----:B------:R-:W-:Y:S02]  /*10c0*/  USEL UR5, UR5, URZ, UP1 ;  /* 0x0000003f05057287 */ /* 0x000fe40008800000 */
[----:B------:R-:W-:Y:S01]  /*10d0*/  UPLOP3.LUT UP0, UPT, UPT, UPT, UPT, 0x80, 0x0 ;  /* 0x000000000000789c */ /* 0x000fe20003f0f070 */
[----:B------:R-:W-:Y:S01]  /*10e0*/  LOP3.LUT R8, R8, UR6, RZ, 0x3c, !PT ;  /* 0x0000000608087c12 */ /* 0x000fe2000f8e3cff */
[----:B------:R-:W-:Y:S09]  /*10f0*/  @P0 BRA `(.L_x_19) ;  /* 0xfffffffc00540947 */ /* 0x000ff2000383ffff */
.L_x_14:
[----:B------:R-:W-:Y:S01]  /*1100*/  ISETP.GE.AND P0, PT, R4, 0x1, PT ;  /* 0x000000010400780c */ /* 0x000fe20003f06270 */
[----:B------:R-:W-:-:S12]  /*1110*/  WARPGROUP.DEPBAR.LE gsb0, 0x0 ;  /* 0x00008000000079c5 */ /* 0x000fd80000010000 */
[----:B------:R-:W-:Y:S05]  /*1120*/  @!P0 BRA `(.L_x_20) ;  /* 0x0000000000448947 */ /* 0x000fea0003800000 */
[----:B------:R-:W-:-:S04]  /*1130*/  LOP3.LUT R4, R3, 0x1, RZ, 0xfc, !PT ;  /* 0x0000000103047812 */ /* 0x000fc800078efcff */
[----:B------:R-:W-:-:S13]  /*1140*/  ISETP.NE.AND P0, PT, R4, 0x3, PT ;  /* 0x000000030400780c */ /* 0x000fda0003f05270 */
[----:B------:R-:W-:Y:S05]  /*1150*/  @!P0 BRA `(.L_x_21) ;  /* 0x0000000000048947 */ /* 0x000fea0003800000 */
[----:B------:R-:W-:Y:S01]  /*1160*/  BPT.TRAP 0x1 ;  /* 0x000000040000795c */ /* 0x000fe20000300000 */
.L_x_21:
[----:B0-----:R-:W0:Y:S01]  /*1170*/  S2R R9, SR_CgaCtaId ;  /* 0x0000000000097919 */ /* 0x001e220000008800 */
[----:B------:R-:W-:Y:S02]  /*1180*/  SHF.R.U32.HI R4, RZ, 0x2, R7 ;  /* 0x00000002ff047819 */ /* 0x000fe40000011607 */
[----:B------:R-:W-:Y:S02]  /*1190*/  MOV R6, 0x400 ;  /* 0x0000040000067802 */ /* 0x000fe40000000f00 */
[----:B------:R-:W-:Y:S01]  /*11a0*/  ISETP.GT.U32.AND P0, PT, R3, 0x1, PT ;  /* 0x000000010300780c */ /* 0x000fe20003f04070 */
[----:B------:R-:W-:-:S04]  /*11b0*/  IMAD.WIDE.U32 R4, R4, 0x24924925, RZ ;  /* 0x2492492504047825 */ /* 0x000fc800078e00ff */
[----:B------:R-:W-:Y:S01]  /*11c0*/  IMAD R4, R5, -0x1c, R7 ;  /* 0xffffffe405047824 */ /* 0x000fe200078e0207 */
[----:B0-----:R-:W-:-:S05]  /*11d0*/  LEA R9, R9, R6, 0x18 ;  /* 0x0000000609097211 */ /* 0x001fca00078ec0ff */
[----:B------:R-:W-:-:S04]  /*11e0*/  IMAD R4, R4, 0x8, R9 ;  /* 0x0000000804047824 */ /* 0x000fc800078e0209 */
[----:B------:R-:W-:-:S05]  /*11f0*/  VIADD R4, R4, 0x380e0 ;  /* 0x000380e004047836 */ /* 0x000fca0000000000 */
[----:B------:R-:W-:-:S04]  /*1200*/  PRMT R4, RZ, 0x654, R4 ;  /* 0x00000654ff047816 */ /* 0x000fc80000000004 */
[----:B------:R2:W-:Y:S01]  /*1210*/  SYNCS.ARRIVE.TRANS64.RED.A1T0 RZ, [R4+URZ], RZ ;  /* 0x000000ff04ff79a7 */ /* 0x0005e2000810043f */
[----:B------:R-:W-:Y:S05]  /*1220*/  @P0 BRA `(.L_x_20) ;  /* 0x0000000000040947 */ /* 0x000fea0003800000 */
[----:B------:R-:W-:Y:S01]  /*1230*/  BPT.TRAP 0x1 ;  /* 0x000000040000795c */ /* 0x000fe20000300000 */
.L_x_20:
[----:B--2---:R-:W2:Y:S01]  /*1240*/  S2R R4, SR_TID.X ;  /* 0x0000000000047919 */ /* 0x004ea20000002100 */
[----:B------:R-:W-:Y:S01]  /*1250*/  ULDC.64 UR4, c[0x0][0x280] ;  /* 0x0000a00000047ab9 */ /* 0x000fe20000000a00 */
[----:B0-----:R-:W0:Y:S01]  /*1260*/  S2R R9, SR_CTAID.Y ;  /* 0x0000000000097919 */ /* 0x001e220000002600 */
[----:B------:R-:W4:Y:S01]  /*1270*/  S2R R11, SR_CTAID.X ;  /* 0x00000000000b7919 */ /* 0x000f220000002500 */
[----:B--2---:R-:W-:-:S04]  /*1280*/  SHF.R.S32.HI R3, RZ, 0x1f, R4 ;  /* 0x0000001fff037819 */ /* 0x004fc80000011404 */
[----:B------:R-:W-:Y:S01]  /*1290*/  LEA.HI R3, R3, R4, RZ, 0x7 ;  /* 0x0000000403037211 */ /* 0x000fe200078f38ff */
[----:B0-----:R-:W-:-:S03]  /*12a0*/  IMAD.SHL.U32 R9, R9, 0x40, RZ ;  /* 0x0000004009097824 */ /* 0x001fc600078e00ff */
[----:B------:R-:W-:Y:S02]  /*12b0*/  LOP3.LUT R3, R3, 0xffffff80, RZ, 0xc0, !PT ;  /* 0xffffff8003037812 */ /* 0x000fe400078ec0ff */
[----:B------:R-:W-:-:S03]  /*12c0*/  ISETP.GE.AND P0, PT, R9, UR5, PT ;  /* 0x0000000509007c0c */ /* 0x000fc6000bf06270 */
[----:B------:R-:W-:Y:S02]  /*12d0*/  IMAD.IADD R5, R4, 0x1, -R3 ;  /* 0x0000000104057824 */ /* 0x000fe400078e0a03 */
[----:B----4-:R-:W-:-:S03]  /*12e0*/  IMAD.SHL.U32 R3, R11, 0x40, RZ ;  /* 0x000000400b037824 */ /* 0x010fc600078e00ff */
[----:B------:R-:W-:Y:S02]  /*12f0*/  SHF.R.S32.HI R8, RZ, 0x1f, R5 ;  /* 0x0000001fff087819 */ /* 0x000fe40000011405 */
[----:B------:R-:W-:Y:S02]  /*1300*/  ISETP.GE.OR P0, PT, R3, UR4, P0 ;  /* 0x0000000403007c0c */ /* 0x000fe40008706670 */
[----:B------:R-:W-:-:S04]  /*1310*/  LEA.HI R4, R8, R5, RZ, 0x2 ;  /* 0x0000000508047211 */ /* 0x000fc800078f10ff */
[--C-:B------:R-:W-:Y:S02]  /*1320*/  SHF.R.S32.HI R12, RZ, 0x2, R4.reuse ;  /* 0x00000002ff0c7819 */ /* 0x100fe40000011404 */
[----:B------:R-:W-:-:S04]  /*1330*/  SHF.R.S32.HI R7, RZ, 0x1f, R4 ;  /* 0x0000001fff077819 */ /* 0x000fc80000011404 */
[----:B------:R-:W-:-:S04]  /*1340*/  LEA.HI R7, R7, R12, RZ, 0x3 ;  /* 0x0000000c07077211 */ /* 0x000fc800078f18ff */
[----:B------:R-:W-:Y:S01]  /*1350*/  LOP3.LUT R13, R7, 0xfffffff8, RZ, 0xc0, !PT ;  /* 0xfffffff8070d7812 */ /* 0x000fe200078ec0ff */
[----:B------:R-:W-:Y:S06]  /*1360*/  @P0 EXIT ;  /* 0x000000000000094d */ /* 0x000fec0003800000 */
[----:B------:R-:W0:Y:S01]  /*1370*/  LDC.64 R6, c[0x0][0x658] ;  /* 0x00019600ff067b82 */ /* 0x000e220000000a00 */
[----:B------:R-:W-:Y:S01]  /*1380*/  LOP3.LUT R10, R4, 0x7ffffffc, RZ, 0xc0, !PT ;  /* 0x7ffffffc040a7812 */ /* 0x000fe200078ec0ff */
[----:B------:R-:W-:Y:S01]  /*1390*/  IMAD.IADD R4, R12, 0x1, -R13 ;  /* 0x000000010c047824 */ /* 0x000fe200078e0a0d */
[----:B------:R-:W-:Y:S02]  /*13a0*/  LEA.HI R8, R8, R5, RZ, 0x5 ;  /* 0x0000000508087211 */ /* 0x000fe400078f28ff */
[----:B---3-5:R-:W-:Y:S01]  /*13b0*/  FSETP.NEU.AND P1, PT, R2, RZ, PT ;  /* 0x000000ff0200720b */ /* 0x028fe20003f2d000 */
[----:B------:R-:W-:Y:S01]  /*13c0*/  IMAD.IADD R10, R5, 0x1, -R10 ;  /* 0x00000001050a7824 */ /* 0x000fe200078e0a0a */
[----:B------:R-:W-:Y:S02]  /*13d0*/  SHF.R.S32.HI R5, RZ, 0x1f, R4 ;  /* 0x0000001fff057819 */ /* 0x000fe40000011404 */
[----:B------:R-:W-:Y:S01]  /*13e0*/  SHF.R.S32.HI R13, RZ, 0x5, R8 ;  /* 0x00000005ff0d7819 */ /* 0x000fe20000011408 */
[----:B------:R-:W-:-:S02]  /*13f0*/  IMAD.SHL.U32 R12, R10, 0x2, RZ ;  /* 0x000000020a0c7824 */ /* 0x000fc400078e00ff */
[----:B------:R-:W-:-:S03]  /*1400*/  IMAD.WIDE R10, R11, 0x40, R4 ;  /* 0x000000400b0a7825 */ /* 0x000fc600078e0204 */
[----:B------:R-:W-:Y:S01]  /*1410*/  SHF.R.S32.HI R14, RZ, 0x1f, R12 ;  /* 0x0000001fff0e7819 */ /* 0x000fe2000001140c */
[----:B------:R-:W-:Y:S01]  /*1420*/  IMAD R5, R13, -0x10, -R3 ;  /* 0xfffffff00d057824 */ /* 0x000fe200078e0a03 */
[----:B------:R-:W-:Y:S01]  /*1430*/  IADD3 R8, P0, R9, R12, RZ ;  /* 0x0000000c09087210 */ /* 0x000fe20007f1e0ff */
[----:B------:R-:W-:Y:S01]  /*1440*/  IMAD.WIDE R10, R13, 0x10, R10 ;  /* 0x000000100d0a7825 */ /* 0x000fe200078e020a */
[----:B------:R-:W-:Y:S02]  /*1450*/  IADD3 R3, -R12, UR5, -R9 ;  /* 0x000000050c037c10 */ /* 0x000fe4000fffe909 */
[----:B------:R-:W-:Y:S02]  /*1460*/  LEA.HI.X.SX32 R9, R9, R14, 0x1, P0 ;  /* 0x0000000e09097211 */ /* 0x000fe400000f0eff */
[----:B------:R-:W-:Y:S01]  /*1470*/  IADD3 R4, R5, UR4, -R4 ;  /* 0x0000000405047c10 */ /* 0x000fe2000fffe804 */
[-C--:B0-----:R-:W-:Y:S01]  /*1480*/  IMAD R5, R11, R6.reuse, RZ ;  /* 0x000000060b057224 */ /* 0x081fe200078e02ff */
[----:B------:R-:W-:Y:S01]  /*1490*/  ISETP.GT.AND P0, PT, R3, RZ, PT ;  /* 0x000000ff0300720c */ /* 0x000fe20003f04270 */
[----:B------:R-:W-:Y:S01]  /*14a0*/  IMAD.WIDE.U32 R12, R10, R6, R8 ;  /* 0x000000060a0c7225 */ /* 0x000fe200078e0008 */
[----:B------:R-:W-:-:S02]  /*14b0*/  SHF.L.U64.HI R16, R6, 0x3, R7 ;  /* 0x0000000306107819 */ /* 0x000fc40000010207 */
[----:B------:R-:W-:Y:S01]  /*14c0*/  ISETP.GT.AND P2, PT, R4, RZ, P0 ;  /* 0x000000ff0400720c */ /* 0x000fe20000744270 */
[----:B------:R-:W-:Y:S02]  /*14d0*/  IMAD R5, R10, R7, R5 ;  /* 0x000000070a057224 */ /* 0x000fe400078e0205 */
[----:B------:R-:W-:Y:S02]  /*14e0*/  IMAD.SHL.U32 R17, R6, 0x8, RZ ;  /* 0x0000000806117824 */ /* 0x000fe400078e00ff */
[----:B------:R-:W-:Y:S01]  /*14f0*/  IMAD.IADD R19, R13, 0x1, R5 ;  /* 0x000000010d137824 */ /* 0x000fe200078e0205 */
[----:B------:R-:W-:Y:S07]  /*1500*/  @!P1 BRA `(.L_x_22) ;  /* 0x00000018001c9947 */ /* 0x000fee0003800000 */
[----:B------:R-:W-:Y:S01]  /*1510*/  ULDC.64 UR6, c[0x0][0x630] ;  /* 0x00018c0000067ab9 */ /* 0x000fe20000000a00 */
[----:B------:R-:W-:Y:S01]  /*1520*/  ULDC.64 UR8, c[0x0][0x628] ;  /* 0x00018a0000087ab9 */ /* 0x000fe20000000a00 */
[----:B------:R-:W-:Y:S01]  /*1530*/  IMAD R5, R11, UR6, RZ ;  /* 0x000000060b057c24 */ /* 0x000fe2000f8e02ff */
[----:B------:R-:W-:Y:S01]  /*1540*/  ULDC.64 UR4, c[0x0][0x650] ;  /* 0x0001940000047ab9 */ /* 0x000fe20000000a00 */
[----:B------:R-:W-:-:S04]  /*1550*/  IMAD.WIDE.U32 R14, R10, UR6, R8 ;  /* 0x000000060a0e7c25 */ /* 0x000fc8000f8e0008 */
[----:B------:R-:W-:Y:S01]  /*1560*/  IMAD R5, R10, UR7, R5 ;  /* 0x000000070a057c24 */ /* 0x000fe2000f8e0205 */
[----:B------:R-:W-:-:S03]  /*1570*/  LEA R6, P1, R14, UR8, 0x1 ;  /* 0x000000080e067c11 */ /* 0x000fc6000f8208ff */
[----:B------:R-:W-:-:S05]  /*1580*/  IMAD.IADD R7, R15, 0x1, R5 ;  /* 0x000000010f077824 */ /* 0x000fca00078e0205 */
[----:B------:R-:W-:-:S05]  /*1590*/  LEA.HI.X R7, R14, UR9, R7, 0x1, P1 ;  /* 0x000000090e077c11 */ /* 0x000fca00088f0c07 */
[----:B------:R-:W2:Y:S01]  /*15a0*/  @P2 LDG.E.LTC128B.U16 R13, desc[UR12][R6.64] ;  /* 0x0000000c060d2981 */ /* 0x000ea2000c1e1520 */
[----:B------:R-:W-:Y:S01]  /*15b0*/  LEA R14, P4, R12, UR4, 0x1 ;  /* 0x000000040c0e7c11 */ /* 0x000fe2000f8808ff */
[----:B------:R-:W-:Y:S01]  /*15c0*/  BSSY B0, `(.L_x_23) ;  /* 0x000000d000007945 */ /* 0x000fe20003800000 */
[----:B------:R-:W-:-:S04]  /*15d0*/  ISETP.GT.AND P1, PT, R3, 0x1, PT ;  /* 0x000000010300780c */ /* 0x000fc80003f24270 */
[----:B------:R-:W-:Y:S01]  /*15e0*/  ISETP.GT.AND P3, PT, R4, RZ, P1 ;  /* 0x000000ff0400720c */ /* 0x000fe20000f64270 */
[----:B--2---:R-:W-:-:S04]  /*15f0*/  IMAD.U32 R15, R13, 0x10000, RZ ;  /* 0x000100000d0f7824 */ /* 0x004fc800078e00ff */
[----:B------:R-:W-:-:S04]  /*1600*/  FMUL R15, R15, R2 ;  /* 0x000000020f0f7220 */ /* 0x000fc80000400000 */
[----:B-1----:R-:W-:-:S05]  /*1610*/  FFMA R15, R24, R0, R15 ;  /* 0x00000000180f7223 */ /* 0x002fca000000000f */
[----:B------:R-:W-:Y:S02]  /*1620*/  F2FP.BF16.F32.PACK_AB R18, RZ, R15 ;  /* 0x0000000fff12723e */ /* 0x000fe400000010ff */
[----:B------:R-:W-:Y:S02]  /*1630*/  LEA.HI.X R15, R12, UR5, R19, 0x1, P4 ;  /* 0x000000050c0f7c11 */ /* 0x000fe4000a0f0c13 */
[----:B------:R-:W-:Y:S02]  /*1640*/  PRMT R12, R18, 0x7610, R12 ;  /* 0x00007610120c7816 */ /* 0x000fe4000000000c */
[----:B------:R-:W-:-:S03]  /*1650*/  PRMT R18, R13, 0x7610, R18 ;  /* 0x000076100d127816 */ /* 0x000fc60000000012 */
[----:B------:R0:W-:Y:S01]  /*1660*/  @P2 STG.E.U16 desc[UR12][R14.64], R12 ;  /* 0x0000000c0e002986 */ /* 0x0001e2000c10150c */
[----:B------:R-:W-:Y:S05]  /*1670*/  @!P3 BRA `(.L_x_24) ;  /* 0x000000000004b947 */ /* 0x000fea0003800000 */
[----:B------:R1:W5:Y:S02]  /*1680*/  LDG.E.LTC128B.U16 R18, desc[UR12][R6.64+0x2] ;  /* 0x0000020c06127981 */ /* 0x000364000c1e1520 */
.L_x_24:
[----:B------:R-:W-:Y:S05]  /*1690*/  BSYNC B0 ;  /* 0x0000000000007941 */ /* 0x000fea0003800000 */
.L_x_23:
[----:B------:R-:W-:Y:S01]  /*16a0*/  USHF.L.U32 UR5, UR6, 0x3, URZ ;  /* 0x0000000306057899 */ /* 0x000fe2000800063f */
[----:B-----5:R-:W-:Y:S01]  /*16b0*/  IMAD.U32 R11, R18, 0x10000, RZ ;  /* 0x00010000120b7824 */ /* 0x020fe200078e00ff */
[----:B------:R-:W-:Y:S01]  /*16c0*/  USHF.L.U64.HI UR4, UR6, 0x3, UR7 ;  /* 0x0000000306047899 */ /* 0x000fe20008010207 */
[----:B------:R-:W-:Y:S02]  /*16d0*/  ISETP.GT.AND P0, PT, R4, 0x8, P0 ;  /* 0x000000080400780c */ /* 0x000fe40000704270 */
[----:B------:R-:W-:Y:S01]  /*16e0*/  FMUL R20, R11, R2 ;  /* 0x000000020b147220 */ /* 0x000fe20000400000 */
[----:B0-----:R-:W-:Y:S02]  /*16f0*/  IMAD.U32 R12, RZ, RZ, UR5 ;  /* 0x00000005ff0c7e24 */ /* 0x001fe4000f8e00ff */
[----:B------:R-:W-:Y:S02]  /*1700*/  IMAD.U32 R13, RZ, RZ, UR4 ;  /* 0x00000004ff0d7e24 */ /* 0x000fe4000f8e00ff */
[----:B------:R-:W-:Y:S01]  /*1710*/  FFMA R20, R25, R0, R20 ;  /* 0x0000000019147223 */ /* 0x000fe20000000014 */
[----:B------:R-:W-:-:S04]  /*1720*/  IMAD.WIDE.U32 R12, R10, UR6, R12 ;  /* 0x000000060a0c7c25 */ /* 0x000fc8000f8e000c */
[----:B------:R-:W-:Y:S02]  /*1730*/  F2FP.BF16.F32.PACK_AB R20, RZ, R20 ;  /* 0x00000014ff14723e */ /* 0x000fe400000010ff */
[----:B------:R-:W-:Y:S01]  /*1740*/  IADD3 R10, P2, R8, R12, RZ ;  /* 0x0000000c080a7210 */ /* 0x000fe20007f5e0ff */
[----:B------:R-:W-:-:S03]  /*1750*/  @P3 IMAD.MOV.U32 R12, RZ, RZ, R14 ;  /* 0x000000ffff0c3224 */ /* 0x000fc600078e000e */
[----:B------:R-:W-:Y:S01]  /*1760*/  IADD3.X R5, R9, R5, R13, P2, !PT ;  /* 0x0000000509057210 */ /* 0x000fe200017fe40d */
[----:B------:R-:W-:Y:S01]  /*1770*/  @P3 IMAD.MOV.U32 R13, RZ, RZ, R15 ;  /* 0x000000ffff0d3224 */ /* 0x000fe200078e000f */
[----:B------:R-:W-:-:S04]  /*1780*/  LEA R8, P2, R10, UR8, 0x1 ;  /* 0x000000080a087c11 */ /* 0x000fc8000f8408ff */
[----:B------:R-:W-:Y:S01]  /*1790*/  LEA.HI.X R9, R10, UR9, R5, 0x1, P2 ;  /* 0x000000090a097c11 */ /* 0x000fe200090f0c05 */
[----:B------:R0:W-:Y:S04]  /*17a0*/  @P3 STG.E.U16 desc[UR12][R12.64+0x2], R20 ;  /* 0x000002140c003986 */ /* 0x0001e8000c10150c */
[----:B------:R-:W2:Y:S01]  /*17b0*/  @P0 LDG.E.LTC128B.U16 R18, desc[UR12][R8.64] ;  /* 0x0000000c08120981 */ /* 0x000ea2000c1e1520 */
[C---:B------:R-:W-:Y:S01]  /*17c0*/  SHF.L.U64.HI R11, R17.reuse, 0x1, R16 ;  /* 0x00000001110b7819 */ /* 0x040fe20000010210 */
[----:B------:R-:W-:Y:S01]  /*17d0*/  BSSY B0, `(.L_x_25) ;  /* 0x000000b000007945 */ /* 0x000fe20003800000 */
[----:B------:R-:W-:Y:S02]  /*17e0*/  LEA R10, P2, R17, R14, 0x1 ;  /* 0x0000000e110a7211 */ /* 0x000fe400078408ff */
[----:B------:R-:W-:-:S03]  /*17f0*/  ISETP.GT.AND P1, PT, R4, 0x8, P1 ;  /* 0x000000080400780c */ /* 0x000fc60000f24270 */
[----:B------:R-:W-:Y:S02]  /*1800*/  IMAD.X R11, R11, 0x1, R15, P2 ;  /* 0x000000010b0b7824 */ /* 0x000fe400010e060f */
[----:B--2---:R-:W-:-:S04]  /*1810*/  IMAD.U32 R5, R18, 0x10000, RZ ;  /* 0x0001000012057824 */ /* 0x004fc800078e00ff */
[----:B------:R-:W-:-:S04]  /*1820*/  FMUL R5, R5, R2 ;  /* 0x0000000205057220 */ /* 0x000fc80000400000 */
[----:B------:R-:W-:-:S05]  /*1830*/  FFMA R5, R26, R0, R5 ;  /* 0x000000001a057223 */ /* 0x000fca0000000005 */
[----:B------:R-:W-:-:S05]  /*1840*/  F2FP.BF16.F32.PACK_AB R5, RZ, R5 ;  /* 0x00000005ff05723e */ /* 0x000fca00000010ff */
[----:B------:R0:W-:Y:S01]  /*1850*/  @P0 STG.E.U16 desc[UR12][R10.64], R5 ;  /* 0x000000050a000986 */ /* 0x0001e2000c10150c */
[----:B------:R-:W-:Y:S05]  /*1860*/  @!P1 BRA `(.L_x_26) ;  /* 0x0000000000049947 */ /* 0x000fea0003800000 */
[----:B------:R2:W5:Y:S02]  /*1870*/  LDG.E.LTC128B.U16 R18, desc[UR12][R8.64+0x2] ;  /* 0x0000020c08127981 */ /* 0x000564000c1e1520 */
.L_x_26:
[----:B------:R-:W-:Y:S05]  /*1880*/  BSYNC B0 ;  /* 0x0000000000007941 */ /* 0x000fea0003800000 */
.L_x_25:
[----:B0----5:R-:W-:Y:S01]  /*1890*/  IMAD.U32 R5, R18, 0x10000, RZ ;  /* 0x0001000012057824 */ /* 0x021fe200078e00ff */
[----:B------:R-:W-:Y:S01]  /*18a0*/  ISETP.GT.AND P0, PT, R3, 0x8, PT ;  /* 0x000000080300780c */ /* 0x000fe20003f04270 */
[----:B------:R-:W-:Y:S02]  /*18b0*/  BSSY B0, `(.L_x_27) ;  /* 0x0000008000007945 */ /* 0x000fe40003800000 */
[----:B------:R-:W-:Y:S01]  /*18c0*/  FMUL R12, R5, R2 ;  /* 0x00000002050c7220 */ /* 0x000fe20000400000 */
[----:B------:R-:W-:-:S03]  /*18d0*/  ISETP.GT.AND P2, PT, R4, RZ, P0 ;  /* 0x000000ff0400720c */ /* 0x000fc60000744270 */
[----:B------:R-:W-:-:S05]  /*18e0*/  FFMA R12, R27, R0, R12 ;  /* 0x000000001b0c7223 */ /* 0x000fca000000000c */
[----:B------:R-:W-:-:S05]  /*18f0*/  F2FP.BF16.F32.PACK_AB R12, RZ, R12 ;  /* 0x0000000cff0c723e */ /* 0x000fca00000010ff */
[----:B------:R0:W-:Y:S01]  /*1900*/  @P1 STG.E.U16 desc[UR12][R10.64+0x2], R12 ;  /* 0x0000020c0a001986 */ /* 0x0001e2000c10150c */
[----:B------:R-:W-:Y:S05]  /*1910*/  @!P2 BRA `(.L_x_28) ;  /* 0x000000000004a947 */ /* 0x000fea0003800000 */
[----:B------:R3:W5:Y:S02]  /*1920*/  LDG.E.LTC128B.U16 R18, desc[UR12][R6.64+0x10] ;  /* 0x0000100c06127981 */ /* 0x000764000c1e1520 */
.L_x_28:
[----:B------:R-:W-:Y:S05]  /*1930*/  BSYNC B0 ;  /* 0x0000000000007941 */ /* 0x000fea0003800000 */
.L_x_27:
[----:B-----5:R-:W-:Y:S01]  /*1940*/  IMAD.U32 R5, R18, 0x10000, RZ ;  /* 0x0001000012057824 */ /* 0x020fe200078e00ff */
[----:B------:R-:W-:Y:S01]  /*1950*/  ISETP.GT.AND P1, PT, R3, 0x9, PT ;  /* 0x000000090300780c */ /* 0x000fe20003f24270 */
[----:B0-----:R-:W-:Y:S01]  /*1960*/  @P2 IMAD.MOV.U32 R12, RZ, RZ, R14 ;  /* 0x000000ffff0c2224 */ /* 0x001fe200078e000e */
[----:B------:R-:W-:Y:S01]  /*1970*/  BSSY B0, `(.L_x_29) ;  /* 0x0000009000007945 */ /* 0x000fe20003800000 */
[----:B------:R-:W-:Y:S01]  /*1980*/  FMUL R5, R5, R2 ;  /* 0x0000000205057220 */ /* 0x000fe20000400000 */
[----:B------:R-:W-:Y:S01]  /*1990*/  @P2 IMAD.MOV.U32 R13, RZ, RZ, R15 ;  /* 0x000000ffff0d2224 */ /* 0x000fe200078e000f */
[----:B------:R-:W-:Y:S02]  /*19a0*/  ISETP.GT.AND P3, PT, R4, RZ, P1 ;  /* 0x000000ff0400720c */ /* 0x000fe40000f64270 */
[----:B------:R-:W-:-:S05]  /*19b0*/  FFMA R5, R28, R0, R5 ;  /* 0x000000001c057223 */ /* 0x000fca0000000005 */
[----:B------:R-:W-:-:S05]  /*19c0*/  F2FP.BF16.F32.PACK_AB R5, RZ, R5 ;  /* 0x00000005ff05723e */ /* 0x000fca00000010ff */
[----:B------:R0:W-:Y:S01]  /*19d0*/  @P2 STG.E.U16 desc[UR12][R12.64+0x10], R5 ;  /* 0x000010050c002986 */ /* 0x0001e2000c10150c */
[----:B------:R-:W-:Y:S05]  /*19e0*/  @!P3 BRA `(.L_x_30) ;  /* 0x000000000004b947 */ /* 0x000fea0003800000 */
[----:B------:R4:W5:Y:S02]  /*19f0*/  LDG.E.LTC128B.U16 R18, desc[UR12][R6.64+0x12] ;  /* 0x0000120c06127981 */ /* 0x000964000c1e1520 */
.L_x_30:
[----:B------:R-:W-:Y:S05]  /*1a00*/  BSYNC B0 ;  /* 0x0000000000007941 */ /* 0x000fea0003800000 */
.L_x_29:
[----:B0----5:R-:W-:Y:S01]  /*1a10*/  IMAD.U32 R5, R18, 0x10000, RZ ;  /* 0x0001000012057824 */ /* 0x021fe200078e00ff */
[----:B------:R-:W-:Y:S01]  /*1a20*/  ISETP.GT.AND P0, PT, R4, 0x8, P0 ;  /* 0x000000080400780c */ /* 0x000fe20000704270 */
[----:B------:R-:W-:Y:S01]  /*1a30*/  @P3 IMAD.MOV.U32 R13, RZ, RZ, R15 ;  /* 0x000000ffff0d3224 */ /* 0x000fe200078e000f */
[----:B------:R-:W-:Y:S01]  /*1a40*/  BSSY B0, `(.L_x_31) ;  /* 0x0000009000007945 */ /* 0x000fe20003800000 */
[----:B------:R-:W-:-:S04]  /*1a50*/  FMUL R12, R5, R2 ;  /* 0x00000002050c7220 */ /* 0x000fc80000400000 */
[----:B------:R-:W-:-:S05]  /*1a60*/  FFMA R12, R29, R0, R12 ;  /* 0x000000001d0c7223 */ /* 0x000fca000000000c */
[----:B------:R-:W-:-:S04]  /*1a70*/  F2FP.BF16.F32.PACK_AB R12, RZ, R12 ;  /* 0x0000000cff0c723e */ /* 0x000fc800000010ff */
[----:B------:R-:W-:Y:S01]  /*1a80*/  PRMT R5, R12, 0x7610, R5 ;  /* 0x000076100c057816 */ /* 0x000fe20000000005 */
[----:B------:R-:W-:-:S05]  /*1a90*/  @P3 IMAD.MOV.U32 R12, RZ, RZ, R14 ;  /* 0x000000ffff0c3224 */ /* 0x000fca00078e000e */
[----:B------:R0:W-:Y:S01]  /*1aa0*/  @P3 STG.E.U16 desc[UR12][R12.64+0x12], R5 ;  /* 0x000012050c003986 */ /* 0x0001e2000c10150c */
[----:B------:R-:W-:Y:S05]  /*1ab0*/  @!P0 BRA `(.L_x_32) ;  /* 0x0000000000048947 */ /* 0x000fea0003800000 */
[----:B------:R0:W5:Y:S02]  /*1ac0*/  LDG.E.LTC128B.U16 R18, desc[UR12][R8.64+0x10] ;  /* 0x0000100c08127981 */ /* 0x000164000c1e1520 */
.L_x_32:
[----:B------:R-:W-:Y:S05]  /*1ad0*/  BSYNC B0 ;  /* 0x0000000000007941 */ /* 0x000fea0003800000 */
.L_x_31:
[----:B0----5:R-:W-:Y:S01]  /*1ae0*/  IMAD.U32 R5, R18, 0x10000, RZ ;  /* 0x0001000012057824 */ /* 0x021fe200078e00ff */
[----:B------:R-:W-:Y:S01]  /*1af0*/  ISETP.GT.AND P1, PT, R4, 0x8, P1 ;  /* 0x000000080400780c */ /* 0x000fe20000f24270 */
[----:B------:R-:W-:Y:S02]  /*1b00*/  BSSY B0, `(.L_x_33) ;  /* 0x0000007000007945 */ /* 0x000fe40003800000 */
[----:B------:R-:W-:-:S04]  /*1b10*/  FMUL R5, R5, R2 ;  /* 0x0000000205057220 */ /* 0x000fc80000400000 */
[----:B------:R-:W-:-:S05]  /*1b20*/  FFMA R5, R30, R0, R5 ;  /* 0x000000001e057223 */ /* 0x000fca0000000005 */
[----:B------:R-:W-:-:S05]  /*1b30*/  F2FP.BF16.F32.PACK_AB R5, RZ, R5 ;  /* 0x00000005ff05723e */ /* 0x000fca00000010ff */
[----:B------:R0:W-:Y:S01]  /*1b40*/  @P0 STG.E.U16 desc[UR12][R10.64+0x10], R5 ;  /* 0x000010050a000986 */ /* 0x0001e2000c10150c */
[----:B------:R-:W-:Y:S05]  /*1b50*/  @!P1 BRA `(.L_x_34) ;  /* 0x0000000000049947 */ /* 0x000fea0003800000 */
[----:B------:R0:W5:Y:S02]  /*1b60*/  LDG.E.LTC128B.U16 R18, desc[UR12][R8.64+0x12] ;  /* 0x0000120c08127981 */ /* 0x000164000c1e1520 */
.L_x_34:
[----:B------:R-:W-:Y:S05]  /*1b70*/  BSYNC B0 ;  /* 0x0000000000007941 */ /* 0x000fea0003800000 */
.L_x_33:
        /* <DEDUP_REMOVED lines=10> */
.L_x_36:
[----:B------:R-:W-:Y:S05]  /*1c20*/  BSYNC B0 ;  /* 0x0000000000007941 */ /* 0x000fea0003800000 */
.L_x_35:
        /* <DEDUP_REMOVED lines=12> */
.L_x_38:
[----:B------:R-:W-:Y:S05]  /*1cf0*/  BSYNC B0 ;  /* 0x0000000000007941 */ /* 0x000fea0003800000 */
.L_x_37:
        /* <DEDUP_REMOVED lines=12> */
.L_x_40:
[----:B------:R-:W-:Y:S05]  /*1dc0*/  BSYNC B0 ;  /* 0x0000000000007941 */ /* 0x000fea0003800000 */
.L_x_39:
        /* <DEDUP_REMOVED lines=9> */
.L_x_42:
[----:B------:R-:W-:Y:S05]  /*1e60*/  BSYNC B0 ;  /* 0x0000000000007941 */ /* 0x000fea0003800000 */
.L_x_41:
        /* <DEDUP_REMOVED lines=10> */
.L_x_44:
[----:B------:R-:W-:Y:S05]  /*1f10*/  BSYNC B0 ;  /* 0x0000000000007941 */ /* 0x000fea0003800000 */
.L_x_43:
        /* <DEDUP_REMOVED lines=12> */
.L_x_46:
[----:B------:R-:W-:Y:S05]  /*1fe0*/  BSYNC B0 ;  /* 0x0000000000007941 */ /* 0x000fea0003800000 */
.L_x_45:
        /* <DEDUP_REMOVED lines=12> */
.L_x_48:
[----:B------:R-:W-:Y:S05]  /*20b0*/  BSYNC B0 ;  /* 0x0000000000007941 */ /* 0x000fea0003800000 */
.L_x_47:
        /* <DEDUP_REMOVED lines=9> */
.L_x_50:
[----:B------:R-:W-:Y:S05]  /*2150*/  BSYNC B0 ;  /* 0x0000000000007941 */ /* 0x000fea0003800000 */
.L_x_49:
        /* <DEDUP_REMOVED lines=10> */
.L_x_52:
[----:B------:R-:W-:Y:S05]  /*2200*/  BSYNC B0 ;  /* 0x0000000000007941 */ /* 0x000fea0003800000 */
.L_x_51:
        /* <DEDUP_REMOVED lines=12> */
.L_x_54:
[----:B------:R-:W-:Y:S05]  /*22d0*/  BSYNC B0 ;  /* 0x0000000000007941 */ /* 0x000fea0003800000 */
.L_x_53:
        /* <DEDUP_REMOVED lines=12> */
.L_x_56:
[----:B------:R-:W-:Y:S05]  /*23a0*/  BSYNC B0 ;  /* 0x0000000000007941 */ /* 0x000fea0003800000 */
.L_x_55:
        /* <DEDUP_REMOVED lines=9> */
.L_x_58:
[----:B------:R-:W-:Y:S05]  /*2440*/  BSYNC B0 ;  /* 0x0000000000007941 */ /* 0x000fea0003800000 */
.L_x_57:
        /* <DEDUP_REMOVED lines=10> */
.L_x_60:
[----:B------:R-:W-:Y:S05]  /*24f0*/  BSYNC B0 ;  /* 0x0000000000007941 */ /* 0x000fea0003800000 */
.L_x_59:
        /* <DEDUP_REMOVED lines=12> */
.L_x_62:
[----:B------:R-:W-:Y:S05]  /*25c0*/  BSYNC B0 ;  /* 0x0000000000007941 */ /* 0x000fea0003800000 */
.L_x_61:
        /* <DEDUP_REMOVED lines=12> */
.L_x_64:
[----:B------:R-:W-:Y:S05]  /*2690*/  BSYNC B0 ;  /* 0x0000000000007941 */ /* 0x000fea0003800000 */
.L_x_63:
        /* <DEDUP_REMOVED lines=9> */
.L_x_66:
[----:B------:R-:W-:Y:S05]  /*2730*/  BSYNC B0 ;  /* 0x0000000000007941 */ /* 0x000fea0003800000 */
.L_x_65:
        /* <DEDUP_REMOVED lines=10> */
.L_x_68:
[----:B------:R-:W-:Y:S05]  /*27e0*/  BSYNC B0 ;  /* 0x0000000000007941 */ /* 0x000fea0003800000 */
.L_x_67:
        /* <DEDUP_REMOVED lines=12> */
.L_x_70:
[----:B------:R-:W-:Y:S05]  /*28b0*/  BSYNC B0 ;  /* 0x0000000000007941 */ /* 0x000fea0003800000 */
.L_x_69:
        /* <DEDUP_REMOVED lines=12> */
.L_x_72:
[----:B------:R-:W-:Y:S05]  /*2980*/  BSYNC B0 ;  /* 0x0000000000007941 */ /* 0x000fea0003800000 */
.L_x_71:
        /* <DEDUP_REMOVED lines=9> */
.L_x_74:
[----:B------:R-:W-:Y:S05]  /*2a20*/  BSYNC B0 ;  /* 0x0000000000007941 */ /* 0x000fea0003800000 */
.L_x_73:
        /* <DEDUP_REMOVED lines=10> */
.L_x_76:
[----:B------:R-:W-:Y:S05]  /*2ad0*/  BSYNC B0 ;  /* 0x0000000000007941 */ /* 0x000fea0003800000 */
.L_x_75:
        /* <DEDUP_REMOVED lines=12> */
.L_x_78:
[----:B------:R-:W-:Y:S05]  /*2ba0*/  BSYNC B0 ;  /* 0x0000000000007941 */ /* 0x000fea0003800000 */
.L_x_77:
[----:B-----5:R-:W-:Y:S01]  /*2bb0*/  IMAD.U32 R3, R18, 0x10000, RZ ;  /* 0x0001000012037824 */ /* 0x020fe200078e00ff */
[----:B------:R-:W-:Y:S01]  /*2bc0*/  ISETP.GT.AND P0, PT, R4, 0x8, P0 ;  /* 0x000000080400780c */ /* 0x000fe20000704270 */
[----:B------:R-:W-:Y:S02]  /*2bd0*/  BSSY B0, `(.L_x_79) ;  /* 0x0000007000007945 */ /* 0x000fe40003800000 */
[----:B01-34-:R-:W-:-:S04]  /*2be0*/  FMUL R6, R3, R2 ;  /* 0x0000000203067220 */ /* 0x01bfc80000400000 */
[----:B------:R-:W-:-:S05]  /*2bf0*/  FFMA R6, R53, R0, R6 ;  /* 0x0000000035067223 */ /* 0x000fca0000000006 */
[----:B------:R-:W-:-:S05]  /*2c00*/  F2FP.BF16.F32.PACK_AB R6, RZ, R6 ;  /* 0x00000006ff06723e */ /* 0x000fca00000010ff */
[----:B------:R0:W-:Y:S01]  /*2c10*/  @P3 STG.E.U16 desc[UR12][R14.64+0x72], R6 ;  /* 0x000072060e003986 */ /* 0x0001e2000c10150c */
[----:B------:R-:W-:Y:S05]  /*2c20*/  @!P0 BRA `(.L_x_80) ;  /* 0x0000000000048947 */ /* 0x000fea0003800000 */
[----:B------:R1:W5:Y:S02]  /*2c30*/  LDG.E.LTC128B.U16 R18, desc[UR12][R8.64+0x70] ;  /* 0x0000700c08127981 */ /* 0x000364000c1e1520 */
.L_x_80:
[----:B------:R-:W-:Y:S05]  /*2c40*/  BSYNC B0 ;  /* 0x0000000000007941 */ /* 0x000fea0003800000 */
.L_x_79:
[----:B-----5:R-:W-:Y:S01]  /*2c50*/  IMAD.U32 R3, R18, 0x10000, RZ ;  /* 0x0001000012037824 */ /* 0x020fe200078e00ff */
[----:B------:R-:W-:Y:S01]  /*2c60*/  ISETP.GT.AND P1, PT, R4, 0x8, P1 ;  /* 0x000000080400780c */ /* 0x000fe20000f24270 */
[----:B------:R-:W-:Y:S01]  /*2c70*/  @P0 IMAD.MOV.U32 R4, RZ, RZ, R10 ;  /* 0x000000ffff040224 */ /* 0x000fe200078e000a */
[----:B------:R-:W-:Y:S01]  /*2c80*/  BSSY B0, `(.L_x_81) ;  /* 0x0000008000007945 */ /* 0x000fe20003800000 */
[----:B------:R-:W-:Y:S01]  /*2c90*/  FMUL R3, R3, R2 ;  /* 0x0000000203037220 */ /* 0x000fe20000400000 */
[----:B------:R-:W-:-:S03]  /*2ca0*/  @P0 IMAD.MOV.U32 R5, RZ, RZ, R11 ;  /* 0x000000ffff050224 */ /* 0x000fc600078e000b */
[----:B------:R-:W-:-:S05]  /*2cb0*/  FFMA R3, R54, R0, R3 ;  /* 0x0000000036037223 */ /* 0x000fca0000000003 */
[----:B------:R-:W-:-:S05]  /*2cc0*/  F2FP.BF16.F32.PACK_AB R3, RZ, R3 ;  /* 0x00000003ff03723e */ /* 0x000fca00000010ff */
[----:B------:R3:W-:Y:S01]  /*2cd0*/  @P0 STG.E.U16 desc[UR12][R4.64+0x70], R3 ;  /* 0x0000700304000986 */ /* 0x0007e2000c10150c */
[----:B------:R-:W-:Y:S05]  /*2ce0*/  @!P1 BRA `(.L_x_82) ;  /* 0x0000000000049947 */ /* 0x000fea0003800000 */
[----:B------:R4:W5:Y:S02]  /*2cf0*/  LDG.E.LTC128B.U16 R18, desc[UR12][R8.64+0x72] ;  /* 0x0000720c08127981 */ /* 0x000964000c1e1520 */
.L_x_82:
[----:B------:R-:W-:Y:S05]  /*2d00*/  BSYNC B0 ;  /* 0x0000000000007941 */ /* 0x000fea0003800000 */
.L_x_81:
[----:B---3-5:R-:W-:-:S04]  /*2d10*/  IMAD.U32 R3, R18, 0x10000, RZ ;  /* 0x0001000012037824 */ /* 0x028fc800078e00ff */
[----:B------:R-:W-:-:S04]  /*2d20*/  FMUL R2, R3, R2 ;  /* 0x0000000203027220 */ /* 0x000fc80000400000 */
[----:B------:R-:W-:Y:S01]  /*2d30*/  FFMA R2, R55, R0, R2 ;  /* 0x0000000037027223 */ /* 0x000fe20000000002 */
[----:B------:R-:W-:Y:S06]  /*2d40*/  @!P1 EXIT ;  /* 0x000000000000994d */ /* 0x000fec0003800000 */
[----:B------:R-:W-:-:S05]  /*2d50*/  F2FP.BF16.F32.PACK_AB R2, RZ, R2 ;  /* 0x00000002ff02723e */ /* 0x000fca00000010ff */
[----:B------:R-:W-:Y:S01]  /*2d60*/  STG.E.U16 desc[UR12][R10.64+0x72], R2 ;  /* 0x000072020a007986 */ /* 0x000fe2000c10150c */
[----:B------:R-:W-:Y:S05]  /*2d70*/  EXIT ;  /* 0x000000000000794d */ /* 0x000fea0003800000 */
.L_x_22:
[----:B------:R-:W-:Y:S01]  /*2d80*/  ISETP.GT.AND P3, PT, R3, 0x1, PT ;  /* 0x000000010300780c */ /* 0x000fe20003f64270 */
[----:B------:R-:W-:Y:S01]  /*2d90*/  ULDC.64 UR4, c[0x0][0x650] ;  /* 0x0001940000047ab9 */ /* 0x000fe20000000a00 */
[-C--:B-1----:R-:W-:Y:S01]  /*2da0*/  FMUL R24, R24, R0.reuse ;  /* 0x0000000018187220 */ /* 0x082fe20000400000 */
[-C--:B------:R-:W-:Y:S01]  /*2db0*/  FMUL R25, R25, R0.reuse ;  /* 0x0000000019197220 */ /* 0x080fe20000400000 */
[----:B------:R-:W-:Y:S01]  /*2dc0*/  ISETP.GT.AND P4, PT, R4, RZ, P3 ;  /* 0x000000ff0400720c */ /* 0x000fe20001f84270 */
[-C--:B------:R-:W-:Y:S01]  /*2dd0*/  FMUL R26, R26, R0.reuse ;  /* 0x000000001a1a7220 */ /* 0x080fe20000400000 */
[----:B------:R-:W-:Y:S01]  /*2de0*/  LEA R6, P1, R12, UR4, 0x1 ;  /* 0x000000040c067c11 */ /* 0x000fe2000f8208ff */
[----:B------:R-:W-:Y:S01]  /*2df0*/  FMUL R27, R27, R0 ;  /* 0x000000001b1b7220 */ /* 0x000fe20000400000 */
[----:B------:R-:W-:Y:S01]  /*2e00*/  F2FP.BF16.F32.PACK_AB R24, RZ, R24 ;  /* 0x00000018ff18723e */ /* 0x000fe200000010ff */
[-C--:B------:R-:W-:Y:S01]  /*2e10*/  FMUL R28, R28, R0.reuse ;  /* 0x000000001c1c7220 */ /* 0x080fe20000400000 */
[----:B------:R-:W-:Y:S01]  /*2e20*/  LEA.HI.X R7, R12, UR5, R19, 0x1, P1 ;  /* 0x000000050c077c11 */ /* 0x000fe200088f0c13 */
[-C--:B------:R-:W-:Y:S01]  /*2e30*/  FMUL R29, R29, R0.reuse ;  /* 0x000000001d1d7220 */ /* 0x080fe20000400000 */
[----:B------:R-:W-:Y:S01]  /*2e40*/  F2FP.BF16.F32.PACK_AB R25, RZ, R25 ;  /* 0x00000019ff19723e */ /* 0x000fe200000010ff */
[-C--:B------:R-:W-:Y:S01]  /*2e50*/  FMUL R30, R30, R0.reuse ;  /* 0x000000001e1e7220 */ /* 0x080fe20000400000 */
[----:B------:R-:W-:Y:S01]  /*2e60*/  SHF.L.U64.HI R5, R17, 0x1, R16 ;  /* 0x0000000111057819 */ /* 0x000fe20000010210 */
[----:B------:R-:W-:Y:S01]  /*2e70*/  @P2 STG.E.U16 desc[UR12][R6.64], R24 ;  /* 0x0000001806002986 */ /* 0x000fe2000c10150c */
[----:B------:R-:W-:Y:S01]  /*2e80*/  ISETP.GT.AND P2, PT, R4, 0x8, P0 ;  /* 0x000000080400780c */ /* 0x000fe20000744270 */
[----:B------:R-:W-:Y:S01]  /*2e90*/  FMUL R31, R31, R0 ;  /* 0x000000001f1f7220 */ /* 0x000fe20000400000 */
[----:B------:R-:W-:Y:S01]  /*2ea0*/  ISETP.GT.AND P1, PT, R3, 0x8, PT ;  /* 0x000000080300780c */ /* 0x000fe20003f24270 */
[----:B------:R-:W-:Y:S01]  /*2eb0*/  @P4 STG.E.U16 desc[UR12][R6.64+0x2], R25 ;  /* 0x0000021906004986 */ /* 0x000fe2000c10150c */
[----:B------:R-:W-:Y:S01]  /*2ec0*/  LEA R8, P4, R17, R6, 0x1 ;  /* 0x0000000611087211 */ /* 0x000fe200078808ff */
[-C--:B------:R-:W-:Y:S01]  /*2ed0*/  FMUL R32, R32, R0.reuse ;  /* 0x0000000020207220 */ /* 0x080fe20000400000 */
[C---:B------:R-:W-:Y:S01]  /*2ee0*/  ISETP.GT.AND P3, PT, R4.reuse, 0x8, P3 ;  /* 0x000000080400780c */ /* 0x040fe20001f64270 */
[-C--:B------:R-:W-:Y:S01]  /*2ef0*/  FMUL R33, R33, R0.reuse ;  /* 0x0000000021217220 */ /* 0x080fe20000400000 */
[----:B------:R-:W-:Y:S01]  /*2f00*/  ISETP.GT.AND P0, PT, R3, 0x9, PT ;  /* 0x000000090300780c */ /* 0x000fe20003f04270 */
[----:B------:R-:W-:Y:S01]  /*2f10*/  IMAD.X R9, R5, 0x1, R7, P4 ;  /* 0x0000000105097824 */ /* 0x000fe200020e0607 */
[----:B------:R-:W-:Y:S01]  /*2f20*/  ISETP.GT.AND P5, PT, R4, RZ, P1 ;  /* 0x000000ff0400720c */ /* 0x000fe20000fa4270 */
[-C--:B------:R-:W-:Y:S01]  /*2f30*/  FMUL R34, R34, R0.reuse ;  /* 0x0000000022227220 */ /* 0x080fe20000400000 */
[----:B------:R-:W-:Y:S01]  /*2f40*/  ISETP.GT.AND P4, PT, R4, RZ, P0 ;  /* 0x000000ff0400720c */ /* 0x000fe20000784270 */
[----:B------:R-:W-:Y:S01]  /*2f50*/  FMUL R35, R35, R0 ;  /* 0x0000000023237220 */ /* 0x000fe20000400000 */
[----:B------:R-:W-:Y:S01]  /*2f60*/  F2FP.BF16.F32.PACK_AB R26, RZ, R26 ;  /* 0x0000001aff1a723e */ /* 0x000fe200000010ff */
[-C--:B------:R-:W-:Y:S01]  /*2f70*/  FMUL R36, R36, R0.reuse ;  /* 0x0000000024247220 */ /* 0x080fe20000400000 */
[----:B------:R-:W-:Y:S01]  /*2f80*/  F2FP.BF16.F32.PACK_AB R27, RZ, R27 ;  /* 0x0000001bff1b723e */ /* 0x000fe200000010ff */
[----:B------:R-:W-:Y:S01]  /*2f90*/  FMUL R37, R37, R0 ;  /* 0x0000000025257220 */ /* 0x000fe20000400000 */
[----:B------:R-:W-:Y:S01]  /*2fa0*/  F2FP.BF16.F32.PACK_AB R28, RZ, R28 ;  /* 0x0000001cff1c723e */ /* 0x000fe200000010ff */
[----:B------:R-:W-:Y:S01]  /*2fb0*/  @P2 STG.E.U16 desc[UR12][R8.64], R26 ;  /* 0x0000001a08002986 */ /* 0x000fe2000c10150c */
[----:B------:R-:W-:Y:S01]  /*2fc0*/  F2FP.BF16.F32.PACK_AB R29, RZ, R29 ;  /* 0x0000001dff1d723e */ /* 0x000fe200000010ff */
[-C--:B------:R-:W-:Y:S01]  /*2fd0*/  FMUL R38, R38, R0.reuse ;  /* 0x0000000026267220 */ /* 0x080fe20000400000 */
[C---:B------:R-:W-:Y:S01]  /*2fe0*/  ISETP.GT.AND P1, PT, R4.reuse, 0x8, P1 ;  /* 0x000000080400780c */ /* 0x040fe20000f24270 */
[----:B------:R-:W-:Y:S01]  /*2ff0*/  @P3 STG.E.U16 desc[UR12][R8.64+0x2], R27 ;  /* 0x0000021b08003986 */ /* 0x000fe2000c10150c */
[----:B------:R-:W-:Y:S01]  /*3000*/  ISETP.GT.AND P3, PT, R3, 0x10, PT ;  /* 0x000000100300780c */ /* 0x000fe20003f64270 */
[-C--:B------:R-:W-:Y:S01]  /*3010*/  FMUL R39, R39, R0.reuse ;  /* 0x0000000027277220 */ /* 0x080fe20000400000 */
[----:B------:R-:W-:Y:S01]  /*3020*/  ISETP.GT.AND P2, PT, R4, 0x8, P0 ;  /* 0x000000080400780c */ /* 0x000fe20000744270 */
[----:B------:R-:W-:Y:S01]  /*3030*/  @P5 STG.E.U16 desc[UR12][R6.64+0x10], R28 ;  /* 0x0000101c06005986 */ /* 0x000fe2000c10150c */
[----:B------:R-:W-:Y:S01]  /*3040*/  ISETP.GT.AND P0, PT, R3, 0x11, PT ;  /* 0x000000110300780c */ /* 0x000fe20003f04270 */
[----:B------:R-:W-:Y:S01]  /*3050*/  FMUL R40, R40, R0 ;  /* 0x0000000028287220 */ /* 0x000fe20000400000 */
[----:B------:R-:W-:Y:S01]  /*3060*/  F2FP.BF16.F32.PACK_AB R30, RZ, R30 ;  /* 0x0000001eff1e723e */ /* 0x000fe200000010ff */
[----:B------:R-:W-:Y:S01]  /*3070*/  @P4 STG.E.U16 desc[UR12][R6.64+0x12], R29 ;  /* 0x0000121d06004986 */ /* 0x000fe2000c10150c */
[C---:B------:R-:W-:Y:S01]  /*3080*/  ISETP.GT.AND P4, PT, R4.reuse, RZ, P3 ;  /* 0x000000ff0400720c */ /* 0x040fe20001f84270 */
[-C--:B------:R-:W-:Y:S01]  /*3090*/  FMUL R41, R41, R0.reuse ;  /* 0x0000000029297220 */ /* 0x080fe20000400000 */
[----:B------:R-:W-:Y:S01]  /*30a0*/  ISETP.GT.AND P5, PT, R4, RZ, P0 ;  /* 0x000000ff0400720c */ /* 0x000fe200007a4270 */
[----:B------:R-:W-:Y:S01]  /*30b0*/  @P1 STG.E.U16 desc[UR12][R8.64+0x10], R30 ;  /* 0x0000101e08001986 */ /* 0x000fe2000c10150c */
[----:B------:R-:W-:Y:S01]  /*30c0*/  F2FP.BF16.F32.PACK_AB R31, RZ, R31 ;  /* 0x0000001fff1f723e */ /* 0x000fe200000010ff */
[----:B------:R-:W-:Y:S01]  /*30d0*/  FMUL R42, R42, R0 ;  /* 0x000000002a2a7220 */ /* 0x000fe20000400000 */
[----:B------:R-:W-:Y:S01]  /*30e0*/  F2FP.BF16.F32.PACK_AB R32, RZ, R32 ;  /* 0x00000020ff20723e */ /* 0x000fe200000010ff */
[-C--:B------:R-:W-:Y:S01]  /*30f0*/  FMUL R43, R43, R0.reuse ;  /* 0x000000002b2b7220 */ /* 0x080fe20000400000 */
[----:B------:R-:W-:Y:S01]  /*3100*/  F2FP.BF16.F32.PACK_AB R33, RZ, R33 ;  /* 0x00000021ff21723e */ /* 0x000fe200000010ff */
[----:B------:R-:W-:Y:S01]  /*3110*/  @P2 STG.E.U16 desc[UR12][R8.64+0x12], R31 ;  /* 0x0000121f08002986 */ /* 0x000fe2000c10150c */
[----:B------:R-:W-:Y:S01]  /*3120*/  ISETP.GT.AND P3, PT, R4, 0x8, P3 ;  /* 0x000000080400780c */ /* 0x000fe20001f64270 */
[-C--:B------:R-:W-:Y:S01]  /*3130*/  FMUL R44, R44, R0.reuse ;  /* 0x000000002c2c7220 */ /* 0x080fe20000400000 */
[----:B------:R-:W-:Y:S01]  /*3140*/  ISETP.GT.AND P1, PT, R3, 0x18, PT ;  /* 0x000000180300780c */ /* 0x000fe20003f24270 */
[----:B------:R-:W-:Y:S01]  /*3150*/  @P4 STG.E.U16 desc[UR12][R6.64+0x20], R32 ;  /* 0x0000202006004986 */ /* 0x000fe2000c10150c */
[C---:B------:R-:W-:Y:S01]  /*3160*/  ISETP.GT.AND P0, PT, R4.reuse, 0x8, P0 ;  /* 0x000000080400780c */ /* 0x040fe20000704270 */
[-C--:B------:R-:W-:Y:S01]  /*3170*/  FMUL R45, R45, R0.reuse ;  /* 0x000000002d2d7220 */ /* 0x080fe20000400000 */
[----:B------:R-:W-:Y:S01]  /*3180*/  ISETP.GT.AND P2, PT, R3, 0x19, PT ;  /* 0x000000190300780c */ /* 0x000fe20003f44270 */
[----:B------:R-:W-:Y:S01]  /*3190*/  @P5 STG.E.U16 desc[UR12][R6.64+0x22], R33 ;  /* 0x0000222106005986 */ /* 0x000fe2000c10150c */
        /* <DEDUP_REMOVED lines=12> */
[----:B------:R-:W-:Y:S01]  /*3260*/  ISETP.GT.AND P3, PT, R3, 0x20, PT ;  /* 0x000000200300780c */ /* 0x000fe20003f64270 */
[----:B------:R-:W-:Y:S01]  /*3270*/  @P0 STG.E.U16 desc[UR12][R8.64+0x22], R35 ;  /* 0x0000222308000986 */ /* 0x000fe2000c10150c */
[C---:B------:R-:W-:Y:S01]  /*3280*/  ISETP.GT.AND P1, PT, R4.reuse, 0x8, P1 ;  /* 0x000000080400780c */ /* 0x040fe20000f24270 */
[-C--:B------:R-:W-:Y:S01]  /*3290*/  FMUL R51, R51, R0.reuse ;  /* 0x0000000033337220 */ /* 0x080fe20000400000 */
[----:B------:R-:W-:Y:S01]  /*32a0*/  ISETP.GT.AND P0, PT, R3, 0x21, PT ;  /* 0x000000210300780c */ /* 0x000fe20003f04270 */
[----:B------:R-:W-:Y:S01]  /*32b0*/  @P4 STG.E.U16 desc[UR12][R6.64+0x30], R36 ;  /* 0x0000302406004986 */ /* 0x000fe2000c10150c */
[----:B------:R-:W-:Y:S01]  /*32c0*/  ISETP.GT.AND P2, PT, R4, 0x8, P2 ;  /* 0x000000080400780c */ /* 0x000fe20001744270 */
[-C--:B------:R-:W-:Y:S01]  /*32d0*/  FMUL R52, R52, R0.reuse ;  /* 0x0000000034347220 */ /* 0x080fe20000400000 */
[C---:B------:R-:W-:Y:S01]  /*32e0*/  ISETP.GT.AND P4, PT, R4.reuse, RZ, P3 ;  /* 0x000000ff0400720c */ /* 0x040fe20001f84270 */
[----:B------:R-:W-:Y:S01]  /*32f0*/  @P5 STG.E.U16 desc[UR12][R6.64+0x32], R37 ;  /* 0x0000322506005986 */ /* 0x000fe2000c10150c */
        /* <DEDUP_REMOVED lines=8> */
[----:B------:R-:W-:-:S02]  /*3380*/  F2FP.BF16.F32.PACK_AB R41, RZ, R41 ;  /* 0x00000029ff29723e */ /* 0x000fc400000010ff */
[C---:B------:R-:W-:Y:S01]  /*3390*/  ISETP.GT.AND P3, PT, R4.reuse, 0x8, P3 ;  /* 0x000000080400780c */ /* 0x040fe20001f64270 */
[----:B------:R-:W-:Y:S01]  /*33a0*/  @P2 STG.E.U16 desc[UR12][R8.64+0x32], R39 ;  /* 0x0000322708002986 */ /* 0x000fe2000c10150c */
[----:B------:R-:W-:Y:S02]  /*33b0*/  ISETP.GT.AND P0, PT, R4, 0x8, P0 ;  /* 0x000000080400780c */ /* 0x000fe40000704270 */
[----:B------:R-:W-:Y:S01]  /*33c0*/  F2FP.BF16.F32.PACK_AB R42, RZ, R42 ;  /* 0x0000002aff2a723e */ /* 0x000fe200000010ff */
[----:B------:R-:W-:Y:S01]  /*33d0*/  @P4 STG.E.U16 desc[UR12][R6.64+0x40], R40 ;  /* 0x0000402806004986 */ /* 0x000fe2000c10150c */
[C---:B------:R-:W-:Y:S02]  /*33e0*/  ISETP.GT.AND P4, PT, R3.reuse, 0x28, PT ;  /* 0x000000280300780c */ /* 0x040fe40003f84270 */
[----:B------:R-:W-:Y:S01]  /*33f0*/  F2FP.BF16.F32.PACK_AB R43, RZ, R43 ;  /* 0x0000002bff2b723e */ /* 0x000fe200000010ff */
[----:B------:R-:W-:Y:S01]  /*3400*/  @P5 STG.E.U16 desc[UR12][R6.64+0x42], R41 ;  /* 0x0000422906005986 */ /* 0x000fe2000c10150c */
[----:B------:R-:W-:-:S02]  /*3410*/  ISETP.GT.AND P5, PT, R3, 0x29, PT ;  /* 0x000000290300780c */ /* 0x000fc40003fa4270 */
[C---:B------:R-:W-:Y:S01]  /*3420*/  ISETP.GT.AND P1, PT, R4.reuse, RZ, P4 ;  /* 0x000000ff0400720c */ /* 0x040fe20002724270 */
[----:B------:R-:W-:Y:S01]  /*3430*/  @P3 STG.E.U16 desc[UR12][R8.64+0x40], R42 ;  /* 0x0000402a08003986 */ /* 0x000fe2000c10150c */
[----:B------:R-:W-:Y:S02]  /*3440*/  ISETP.GT.AND P6, PT, R4, RZ, P5 ;  /* 0x000000ff0400720c */ /* 0x000fe40002fc4270 */
[----:B------:R-:W-:Y:S01]  /*3450*/  F2FP.BF16.F32.PACK_AB R44, RZ, R44 ;  /* 0x0000002cff2c723e */ /* 0x000fe200000010ff */
[----:B------:R-:W-:Y:S01]  /*3460*/  @P0 STG.E.U16 desc[UR12][R8.64+0x42], R43 ;  /* 0x0000422b08000986 */ /* 0x000fe2000c10150c */
[C---:B------:R-:W-:Y:S02]  /*3470*/  ISETP.GT.AND P3, PT, R3.reuse, 0x30, PT ;  /* 0x000000300300780c */ /* 0x040fe40003f64270 */
[C---:B------:R-:W-:Y:S02]  /*3480*/  ISETP.GT.AND P2, PT, R3.reuse, 0x31, PT ;  /* 0x000000310300780c */ /* 0x040fe40003f44270 */
[----:B------:R-:W-:-:S02]  /*3490*/  ISETP.GT.AND P0, PT, R3, 0x39, PT ;  /* 0x000000390300780c */ /* 0x000fc40003f04270 */
[C---:B------:R-:W-:Y:S01]  /*34a0*/  ISETP.GT.AND P4, PT, R4.reuse, 0x8, P4 ;  /* 0x000000080400780c */ /* 0x040fe20002784270 */
[----:B------:R-:W-:Y:S01]  /*34b0*/  @P1 STG.E.U16 desc[UR12][R6.64+0x50], R44 ;  /* 0x0000502c06001986 */ /* 0x000fe2000c10150c */
[----:B------:R-:W-:Y:S01]  /*34c0*/  ISETP.GT.AND P1, PT, R3, 0x38, PT ;  /* 0x000000380300780c */ /* 0x000fe20003f24270 */
[----:B------:R-:W-:Y:S01]  /*34d0*/  @P6 IMAD.MOV.U32 R2, RZ, RZ, R6 ;  /* 0x000000ffff026224 */ /* 0x000fe200078e0006 */
[----:B------:R-:W-:Y:S01]  /*34e0*/  F2FP.BF16.F32.PACK_AB R45, RZ, R45 ;  /* 0x0000002dff2d723e */ /* 0x000fe200000010ff */
[----:B------:R-:W-:Y:S01]  /*34f0*/  @P6 IMAD.MOV.U32 R3, RZ, RZ, R7 ;  /* 0x000000ffff036224 */ /* 0x000fe200078e0007 */
[----:B------:R-:W-:Y:S02]  /*3500*/  F2FP.BF16.F32.PACK_AB R46, RZ, R46 ;  /* 0x0000002eff2e723e */ /* 0x000fe400000010ff */
[----:B------:R-:W-:Y:S02]  /*3510*/  F2FP.BF16.F32.PACK_AB R47, RZ, R47 ;  /* 0x0000002fff2f723e */ /* 0x000fe400000010ff */
[----:B------:R0:W-:Y:S01]  /*3520*/  @P6 STG.E.U16 desc[UR12][R2.64+0x52], R45 ;  /* 0x0000522d02006986 */ /* 0x0001e2000c10150c */
[----:B------:R-:W-:-:S02]  /*3530*/  ISETP.GT.AND P6, PT, R4, 0x8, P5 ;  /* 0x000000080400780c */ /* 0x000fc40002fc4270 */
[C---:B------:R-:W-:Y:S02]  /*3540*/  ISETP.GT.AND P5, PT, R4.reuse, RZ, P3 ;  /* 0x000000ff0400720c */ /* 0x040fe40001fa4270 */
[----:B------:R-:W-:Y:S02]  /*3550*/  ISETP.GT.AND P3, PT, R4, 0x8, P3 ;  /* 0x000000080400780c */ /* 0x000fe40001f64270 */
[----:B------:R-:W-:Y:S02]  /*3560*/  F2FP.BF16.F32.PACK_AB R48, RZ, R48 ;  /* 0x00000030ff30723e */ /* 0x000fe400000010ff */
[----:B------:R-:W-:Y:S02]  /*3570*/  F2FP.BF16.F32.PACK_AB R49, RZ, R49 ;  /* 0x00000031ff31723e */ /* 0x000fe400000010ff */
[----:B------:R-:W-:Y:S01]  /*3580*/  F2FP.BF16.F32.PACK_AB R50, RZ, R50 ;  /* 0x00000032ff32723e */ /* 0x000fe200000010ff */
[----:B0-----:R-:W-:Y:S01]  /*3590*/  @P4 IMAD.MOV.U32 R2, RZ, RZ, R8 ;  /* 0x000000ffff024224 */ /* 0x001fe200078e0008 */
[----:B------:R-:W-:Y:S01]  /*35a0*/  F2FP.BF16.F32.PACK_AB R51, RZ, R51 ;  /* 0x00000033ff33723e */ /* 0x000fe200000010ff */
[----:B------:R-:W-:Y:S01]  /*35b0*/  @P4 IMAD.MOV.U32 R3, RZ, RZ, R9 ;  /* 0x000000ffff034224 */ /* 0x000fe200078e0009 */
[----:B------:R-:W-:-:S02]  /*35c0*/  F2FP.BF16.F32.PACK_AB R52, RZ, R52 ;  /* 0x00000034ff34723e */ /* 0x000fc400000010ff */
[----:B------:R-:W-:Y:S02]  /*35d0*/  F2FP.BF16.F32.PACK_AB R53, RZ, R53 ;  /* 0x00000035ff35723e */ /* 0x000fe400000010ff */
[----:B------:R0:W-:Y:S01]  /*35e0*/  @P4 STG.E.U16 desc[UR12][R2.64+0x50], R46 ;  /* 0x0000502e02004986 */ /* 0x0001e2000c10150c */
[C---:B------:R-:W-:Y:S02]  /*35f0*/  ISETP.GT.AND P4, PT, R4.reuse, RZ, P2 ;  /* 0x000000ff0400720c */ /* 0x040fe40001784270 */
[----:B------:R-:W-:Y:S02]  /*3600*/  ISETP.GT.AND P2, PT, R4, 0x8, P2 ;  /* 0x000000080400780c */ /* 0x000fe40001744270 */
[----:B------:R-:W-:Y:S01]  /*3610*/  F2FP.BF16.F32.PACK_AB R54, RZ, R54 ;  /* 0x00000036ff36723e */ /* 0x000fe200000010ff */
[----:B0-----:R-:W-:Y:S02]  /*3620*/  @P6 IMAD.MOV.U32 R2, RZ, RZ, R8 ;  /* 0x000000ffff026224 */ /* 0x001fe400078e0008 */
[----:B------:R-:W-:-:S05]  /*3630*/  @P6 IMAD.MOV.U32 R3, RZ, RZ, R9 ;  /* 0x000000ffff036224 */ /* 0x000fca00078e0009 */
[----:B------:R0:W-:Y:S01]  /*3640*/  @P6 STG.E.U16 desc[UR12][R2.64+0x52], R47 ;  /* 0x0000522f02006986 */ /* 0x0001e2000c10150c */
[C---:B------:R-:W-:Y:S02]  /*3650*/  ISETP.GT.AND P6, PT, R4.reuse, RZ, P0 ;  /* 0x000000ff0400720c */ /* 0x040fe400007c4270 */
[----:B------:R-:W-:Y:S01]  /*3660*/  ISETP.GT.AND P0, PT, R4, 0x8, P0 ;  /* 0x000000080400780c */ /* 0x000fe20000704270 */
[----:B0-----:R-:W-:Y:S02]  /*3670*/  @P5 IMAD.MOV.U32 R2, RZ, RZ, R6 ;  /* 0x000000ffff025224 */ /* 0x001fe400078e0006 */
[----:B------:R-:W-:-:S05]  /*3680*/  @P5 IMAD.MOV.U32 R3, RZ, RZ, R7 ;  /* 0x000000ffff035224 */ /* 0x000fca00078e0007 */
[----:B------:R0:W-:Y:S01]  /*3690*/  @P5 STG.E.U16 desc[UR12][R2.64+0x60], R48 ;  /* 0x0000603002005986 */ /* 0x0001e2000c10150c */
[C---:B------:R-:W-:Y:S02]  /*36a0*/  ISETP.GT.AND P5, PT, R4.reuse, RZ, P1 ;  /* 0x000000ff0400720c */ /* 0x040fe40000fa4270 */
[----:B------:R-:W-:Y:S01]  /*36b0*/  ISETP.GT.AND P1, PT, R4, 0x8, P1 ;  /* 0x000000080400780c */ /* 0x000fe20000f24270 */
[----:B0-----:R-:W-:Y:S02]  /*36c0*/  @P4 IMAD.MOV.U32 R2, RZ, RZ, R6 ;  /* 0x000000ffff024224 */ /* 0x001fe400078e0006 */
[----:B------:R-:W-:-:S05]  /*36d0*/  @P4 IMAD.MOV.U32 R3, RZ, RZ, R7 ;  /* 0x000000ffff034224 */ /* 0x000fca00078e0007 */
[----:B------:R0:W-:Y:S02]  /*36e0*/  @P4 STG.E.U16 desc[UR12][R2.64+0x62], R49 ;  /* 0x0000623102004986 */ /* 0x0001e4000c10150c */
        /* <DEDUP_REMOVED lines=8> */
[----:B------:R0:W-:Y:S04]  /*3770*/  @P5 STG.E.U16 desc[UR12][R2.64+0x70], R52 ;  /* 0x0000703402005986 */ /* 0x0001e8000c10150c */
[----:B------:R1:W-:Y:S01]  /*3780*/  @P6 STG.E.U16 desc[UR12][R6.64+0x72], R53 ;  /* 0x0000723506006986 */ /* 0x0003e2000c10150c */
[----:B0-----:R-:W-:Y:S02]  /*3790*/  @P1 IMAD.MOV.U32 R2, RZ, RZ, R8 ;  /* 0x000000ffff021224 */ /* 0x001fe400078e0008 */
[----:B------:R-:W-:-:S05]  /*37a0*/  @P1 IMAD.MOV.U32 R3, RZ, RZ, R9 ;  /* 0x000000ffff031224 */ /* 0x000fca00078e0009 */
[----:B------:R1:W-:Y:S01]  /*37b0*/  @P1 STG.E.U16 desc[UR12][R2.64+0x70], R54 ;  /* 0x0000703602001986 */ /* 0x0003e2000c10150c */
[----:B------:R-:W-:Y:S05]  /*37c0*/  @!P0 EXIT ;  /* 0x000000000000894d */ /* 0x000fea0003800000 */
[----:B------:R-:W-:-:S05]  /*37d0*/  F2FP.BF16.F32.PACK_AB R0, RZ, R0 ;  /* 0x00000000ff00723e */ /* 0x000fca00000010ff */
[----:B------:R-:W-:Y:S01]  /*37e0*/  STG.E.U16 desc[UR12][R8.64+0x72], R0 ;  /* 0x0000720008007986 */ /* 0x000fe2000c10150c */
[----:B------:R-:W-:Y:S05]  /*37f0*/  EXIT ;  /* 0x000000000000794d */ /* 0x000fea0003800000 */
.L_x_10:
[----:B------:R-:W-:-:S13]  /*3800*/  ISETP.NE.AND P0, PT, R6, RZ, PT ;  /* 0x000000ff0600720c */ /* 0x000fda0003f05270 */
[----:B------:R-:W-:Y:S05]  /*3810*/  @P0 EXIT ;  /* 0x000000000000094d */ /* 0x000fea0003800000 */
[----:B------:R-:W-:-:S13]  /*3820*/  ELECT P0, URZ, PT ;  /* 0x00000000003f782f */ /* 0x000fda0003800000 */
[----:B------:R-:W-:Y:S05]  /*3830*/  @!P0 BRA `(.L_x_83) ;  /* 0x0000000800048947 */ /* 0x000fea0003800000 */
[----:B------:R-:W-:Y:S02]  /*3840*/  ISETP.GE.AND P0, PT, R4, 0x1, PT ;  /* 0x000000010400780c */ /* 0x000fe40003f06270 */
[----:B------:R-:W-:-:S04]  /*3850*/  SHF.R.S32.HI R5, RZ, 0x1f, R8 ;  /* 0x0000001fff057819 */ /* 0x000fc80000011408 */
[----:B------:R-:W-:-:S07]  /*3860*/  LEA.HI R5, R5, R8, RZ, 0x7 ;  /* 0x0000000805057211 */ /* 0x000fce00078f38ff */
[----:B------:R-:W-:Y:S05]  /*3870*/  @!P0 BRA `(.L_x_83) ;  /* 0x0000000400f48947 */ /* 0x000fea0003800000 */
[----:B-1---5:R-:W0:Y:S01]  /*3880*/  S2R R0, SR_CTAID.X ;  /* 0x0000000000007919 */ /* 0x022e220000002500 */
[----:B------:R-:W-:Y:S01]  /*3890*/  LOP3.LUT R5, R5, 0xffffff80, RZ, 0xc0, !PT ;  /* 0xffffff8005057812 */ /* 0x000fe200078ec0ff */
[----:B------:R-:W-:Y:S01]  /*38a0*/  ULDC UR4, c[0x0][0x384] ;  /* 0x0000e10000047ab9 */ /* 0x000fe20000000800 */
[C---:B------:R-:W-:Y:S01]  /*38b0*/  LOP3.LUT P0, RZ, R8.reuse, 0x1f, RZ, 0xc0, !PT ;  /* 0x0000001f08ff7812 */ /* 0x040fe2000780c0ff */
[----:B------:R-:W1:Y:S01]  /*38c0*/  S2R R10, SR_CTAID.Y ;  /* 0x00000000000a7919 */ /* 0x000e620000002600 */
[----:B------:R-:W-:Y:S01]  /*38d0*/  ULDC UR5, c[0x0][0x388] ;  /* 0x0000e20000057ab9 */ /* 0x000fe20000000800 */
[----:B------:R-:W-:Y:S01]  /*38e0*/  IMAD.IADD R5, R8, 0x1, -R5 ;  /* 0x0000000108057824 */ /* 0x000fe200078e0a05 */
[----:B------:R-:W-:Y:S01]  /*38f0*/  LOP3.LUT R18, R3, 0x2, RZ, 0xfc, !PT ;  /* 0x0000000203127812 */ /* 0x000fe200078efcff */
[----:B------:R-:W-:Y:S01]  /*3900*/  VIADD R22, R4, 0x1 ;  /* 0x0000000104167836 */ /* 0x000fe20000000000 */
[----:B------:R-:W-:Y:S01]  /*3910*/  CS2R R6, SRZ ;  /* 0x0000000000067805 */ /* 0x000fe2000001ff00 */
[----:B---3--:R-:W-:Y:S01]  /*3920*/  IMAD.MOV.U32 R2, RZ, RZ, RZ ;  /* 0x000000ffff027224 */ /* 0x008fe200078e00ff */
[----:B------:R-:W-:-:S02]  /*3930*/  ISETP.NE.AND P1, PT, R5, RZ, PT ;  /* 0x000000ff0500720c */ /* 0x000fc40003f25270 */
[----:B------:R-:W-:Y:S02]  /*3940*/  CS2R R8, SRZ ;  /* 0x0000000000087805 */ /* 0x000fe4000001ff00 */
[----:B------:R-:W-:Y:S01]  /*3950*/  ISETP.NE.OR P0, PT, R5, RZ, !P0 ;  /* 0x000000ff0500720c */ /* 0x000fe20004705670 */
[----:B------:R-:W-:Y:S02]  /*3960*/  IMAD.MOV.U32 R5, RZ, RZ, 0x1 ;  /* 0x00000001ff057424 */ /* 0x000fe400078e00ff */
[----:B0-----:R-:W-:-:S04]  /*3970*/  IMAD.SHL.U32 R19, R0, 0x40, RZ ;  /* 0x0000004000137824 */ /* 0x001fc800078e00ff */
[----:B------:R-:W-:-:S04]  /*3980*/  IMAD.HI.U32 R0, R19, UR4, RZ ;  /* 0x0000000413007c27 */ /* 0x000fc8000f8e00ff */
[----:B-1----:R-:W-:Y:S01]  /*3990*/  IMAD.SHL.U32 R16, R10, 0x40, RZ ;  /* 0x000000400a107824 */ /* 0x002fe200078e00ff */
[----:B------:R-:W-:-:S07]  /*39a0*/  SHF.R.U32.HI R0, RZ, UR5, R0 ;  /* 0x00000005ff007c19 */ /* 0x000fce0008011600 */
.L_x_87:
[----:B------:R-:W0:Y:S01]  /*39b0*/  S2R R11, SR_CgaCtaId ;  /* 0x00000000000b7919 */ /* 0x000e220000008800 */
[----:B------:R-:W-:-:S04]  /*39c0*/  MOV R10, 0x400 ;  /* 0x00000400000a7802 */ /* 0x000fc80000000f00 */
[----:B0-----:R-:W-:Y:S02]  /*39d0*/  LEA R21, R11, R10, 0x18 ;  /* 0x0000000a0b157211 */ /* 0x001fe400078ec0ff */
[----:B------:R-:W-:-:S03]  /*39e0*/  SHF.L.U32 R10, R5, 0x1f, RZ ;  /* 0x0000001f050a7819 */ /* 0x000fc600000006ff */
[----:B------:R-:W-:-:S07]  /*39f0*/  IMAD R17, R2, 0x8, R21 ;  /* 0x0000000802117824 */ /* 0x000fce00078e0215 */
.L_x_84:
[----:B0-----:R0:W1:Y:S02]  /*3a00*/  SYNCS.PHASECHK.TRANS64.TRYWAIT P2, [R17+URZ+0x380e0], R10 ;  /* 0x0380e00a110075a7 */ /* 0x001064000804017f */
[----:B-1----:R-:W-:Y:S05]  /*3a10*/  @!P2 NANOSLEEP.SYNCS 0x989680 ;  /* 0x009896800000a95d */ /* 0x002fea0003900000 */
[----:B------:R-:W1:Y:S02]  /*3a20*/  @!P2 SYNCS.PHASECHK.TRANS64 P2, [R17+URZ+0x380e0], R10 ;  /* 0x0380e00a1100a5a7 */ /* 0x000e64000804007f */
[----:B-1----:R-:W-:Y:S05]  /*3a30*/  @!P2 BRA `(.L_x_84) ;  /* 0xfffffffc00f0a947 */ /* 0x002fea000383ffff */
[----:B0-----:R-:W0:Y:S02]  /*3a40*/  @!P1 LDC R10, c[0x0][0x580] ;  /* 0x00016000ff0a9b82 */ /* 0x001e240000000800 */
[----:B0-----:R0:W-:Y:S02]  /*3a50*/  @!P1 SYNCS.ARRIVE.TRANS64 RZ, [R17+URZ+0x38000], R10 ;  /* 0x0380000a11ff99a7 */ /* 0x0011e4000800003f */
[----:B0-----:R-:W-:-:S04]  /*3a60*/  PRMT R10, R18, 0x9910, RZ ;  /* 0x00009910120a7816 */ /* 0x001fc800000000ff */
[----:B------:R-:W-:-:S13]  /*3a70*/  ISETP.NE.AND P2, PT, R10, 0x2, PT ;  /* 0x000000020a00780c */ /* 0x000fda0003f45270 */
[----:B------:R-:W-:Y:S05]  /*3a80*/  @P2 BRA `(.L_x_85) ;  /* 0x0000000000042947 */ /* 0x000fea0003800000 */
[----:B------:R-:W-:Y:S01]  /*3a90*/  BPT.TRAP 0x1 ;  /* 0x000000040000795c */ /* 0x000fe20000300000 */
.L_x_85:
[----:B------:R-:W-:Y:S05]  /*3aa0*/  @P0 BRA `(.L_x_86) ;  /* 0x0000000000040947 */ /* 0x000fea0003800000 */
[----:B------:R-:W-:Y:S01]  /*3ab0*/  BPT.TRAP 0x1 ;  /* 0x000000040000795c */ /* 0x000fe20000300000 */
.L_x_86:
[----:B------:R-:W0:Y:S01]  /*3ac0*/  LDC R12, c[0x0][0x380] ;  /* 0x0000e000ff0c7b82 */ /* 0x000e220000000800 */
[----:B------:R-:W-:Y:S01]  /*3ad0*/  R2UR UR4, R0 ;  /* 0x00000000000472ca */ /* 0x000fe200000e0000 */
[----:B------:R-:W-:Y:S01]  /*3ae0*/  ULDC UR14, c[0x0][0x38c] ;  /* 0x0000e300000e7ab9 */ /* 0x000fe20000000800 */
[----:B------:R-:W-:Y:S01]  /*3af0*/  R2UR UR13, R19 ;  /* 0x00000000130d72ca */ /* 0x000fe200000e0000 */
[----:B------:R-:W-:Y:S01]  /*3b00*/  UISETP.NE.AND UP0, UPT, UR14, 0x1, UPT ;  /* 0x000000010e00788c */ /* 0x000fe2000bf05270 */
[----:B------:R-:W-:Y:S01]  /*3b10*/  R2UR UR10, R21 ;  /* 0x00000000150a72ca */ /* 0x000fe200000e0000 */
[----:B------:R-:W-:Y:S01]  /*3b20*/  ULDC UR23, c[0x0][0x398] ;  /* 0x0000e60000177ab9 */ /* 0x000fe20000000800 */
[----:B------:R-:W-:Y:S01]  /*3b30*/  R2UR UR16, R2 ;  /* 0x00000000021072ca */ /* 0x000fe200000e0000 */
[----:B------:R-:W1:Y:S01]  /*3b40*/  LDC.64 R10, c[0x0][0x3f8] ;  /* 0x0000fe00ff0a7b82 */ /* 0x000e620000000a00 */
[----:B------:R-:W-:Y:S01]  /*3b50*/  R2UR UR18, R8 ;  /* 0x00000000081272ca */ /* 0x000fe200000e0000 */
[----:B------:R-:W-:Y:S01]  /*3b60*/  ULDC UR12, c[0x0][0x3ec] ;  /* 0x0000fb00000c7ab9 */ /* 0x000fe20000000800 */
[----:B------:R-:W-:Y:S01]  /*3b70*/  R2UR UR17, R17 ;  /* 0x00000000111172ca */ /* 0x000fe200000e0000 */
[----:B------:R-:W-:Y:S01]  /*3b80*/  VIADD R22, R22, 0xffffffff ;  /* 0xffffffff16167836 */ /* 0x000fe20000000000 */
[----:B------:R-:W-:Y:S01]  /*3b90*/  ULDC.64 UR26, c[0x0][0x198] ;  /* 0x00006600001a7ab9 */ /* 0x000fe20000000a00 */
[----:B------:R-:W-:Y:S01]  /*3ba0*/  ULDC.64 UR20, c[0x0][0x3f0] ;  /* 0x0000fc0000147ab9 */ /* 0x000fe20000000a00 */
[----:B------:R-:W-:Y:S01]  /*3bb0*/  @UP0 ULDC.64 UR8, c[0x0][0x390] ;  /* 0x0000e40000080ab9 */ /* 0x000fe20000000a00 */
[----:B------:R-:W1:Y:S01]  /*3bc0*/  LDC.64 R14, c[0x0][0x3d0] ;  /* 0x0000f400ff0e7b82 */ /* 0x000e620000000a00 */
[----:B------:R-:W-:Y:S01]  /*3bd0*/  ISETP.GT.AND P6, PT, R22, 0x1, PT ;  /* 0x000000011600780c */ /* 0x000fe20003fc4270 */
[----:B------:R-:W-:Y:S01]  /*3be0*/  VIADD R2, R2, 0x1 ;  /* 0x0000000102027836 */ /* 0x000fe20000000000 */
[----:B------:R-:W-:Y:S01]  /*3bf0*/  UMOV UR24, 0x0 ;  /* 0x0000000000187882 */ /* 0x000fe20000000000 */
[----:B------:R-:W-:-:S02]  /*3c00*/  ULEA UR16, UR16, UR10, 0xc ;  /* 0x0000000a10107291 */ /* 0x000fc4000f8e603f */
[----:B------:R-:W-:Y:S01]  /*3c10*/  USHF.L.U32 UR18, UR18, 0x5, URZ ;  /* 0x0000000512127899 */ /* 0x000fe2000800063f */
[----:B------:R-:W-:Y:S01]  /*3c20*/  ISETP.NE.AND P5, PT, R2, 0x1c, PT ;  /* 0x0000001c0200780c */ /* 0x000fe20003fa5270 */
[----:B------:R-:W2:Y:S01]  /*3c30*/  LDC.64 R20, c[0x0][0x3e0] ;  /* 0x0000f800ff147b82 */ /* 0x000ea20000000a00 */
[----:B0-----:R-:W-:Y:S01]  /*3c40*/  ISETP.NE.AND P2, PT, R12, 0x1, PT ;  /* 0x000000010c00780c */ /* 0x001fe20003f45270 */
[----:B------:R-:W-:Y:S01]  /*3c50*/  UIADD3 UR17, UR17, 0x38000, URZ ;  /* 0x0003800011117890 */ /* 0x000fe2000fffe03f */
[----:B------:R-:W-:Y:S01]  /*3c60*/  SEL R2, R2, RZ, P5 ;  /* 0x000000ff02027207 */ /* 0x000fe20002800000 */
[----:B------:R-:W-:-:S10]  /*3c70*/  UMOV UR25, 0x10000000 ;  /* 0x1000000000197882 */ /* 0x000fd40000000000 */
[----:B------:R-:W-:Y:S01]  /*3c80*/  @P2 IMAD.U32 R13, RZ, RZ, UR4 ;  /* 0x00000004ff0d2e24 */ /* 0x000fe2000f8e00ff */
[----:B------:R-:W-:Y:S01]  /*3c90*/  ULDC.64 UR4, c[0x0][0x3c8] ;  /* 0x0000f20000047ab9 */ /* 0x000fe20000000a00 */
[----:B-1----:R-:W-:Y:S02]  /*3ca0*/  IMAD R11, R7, R14, R11 ;  /* 0x0000000e070b7224 */ /* 0x002fe400078e020b */
[----:B------:R-:W-:Y:S01]  /*3cb0*/  IMAD R10, R9, UR5, R10 ;  /* 0x00000005090a7c24 */ /* 0x000fe2000f8e020a */
[----:B------:R-:W-:Y:S02]  /*3cc0*/  @P2 R2UR UR13, R13 ;  /* 0x000000000d0d22ca */ /* 0x000fe400000e0000 */
[----:B------:R-:W0:Y:S01]  /*3cd0*/  LDC R13, c[0x0][0x400] ;  /* 0x00010000ff0d7b82 */ /* 0x000e220000000800 */
[----:B------:R-:W-:Y:S02]  /*3ce0*/  IMAD.U32 R11, R11, 0x20, R10 ;  /* 0x000000200b0b7824 */ /* 0x000fe400078e000a */
[----:B------:R-:W-:-:S05]  /*3cf0*/  VIADD R10, R8, 0x1 ;  /* 0x00000001080a7836 */ /* 0x000fca0000000000 */
[----:B------:R-:W-:-:S03]  /*3d00*/  ISETP.NE.AND P2, PT, R10, UR15, PT ;  /* 0x0000000f0a007c0c */ /* 0x000fc6000bf45270 */
[----:B------:R-:W-:Y:S02]  /*3d10*/  UIMAD.WIDE.U32 UR6, UR13, UR8, URZ ;  /* 0x000000080d0672a5 */ /* 0x000fe4000f8e003f */
[----:B------:R-:W-:Y:S01]  /*3d20*/  UMOV UR5, UR13 ;  /* 0x0000000d00057c82 */ /* 0x000fe20008000000 */
[----:B------:R-:W-:Y:S02]  /*3d30*/  UIADD3 UR6, UP1, UR26, 0xf0, URZ ;  /* 0x000000f01a067890 */ /* 0x000fe4000ff3e03f */
[----:B------:R-:W-:Y:S02]  /*3d40*/  @UP0 USHF.R.U32.HI UR5, URZ, UR9, UR7 ;  /* 0x000000093f050299 */ /* 0x000fe40008011607 */
[----:B------:R-:W-:Y:S02]  /*3d50*/  UIADD3 UR7, -UR13, URZ, URZ ;  /* 0x0000003f0d077290 */ /* 0x000fe4000fffe13f */
[----:B------:R-:W-:Y:S01]  /*3d60*/  UISETP.NE.AND UP0, UPT, UR23, 0x1, UPT ;  /* 0x000000011700788c */ /* 0x000fe2000bf05270 */
[----:B------:R-:W-:-:S02]  /*3d70*/  ULDC.64 UR8, c[0x0][0x3c0] ;  /* 0x0000f00000087ab9 */ /* 0x000fc40000000a00 */
[----:B------:R-:W-:Y:S01]  /*3d80*/  UMOV UR22, UR5 ;  /* 0x0000000500167c82 */ /* 0x000fe20008000000 */
[----:B0-----:R-:W-:Y:S01]  /*3d90*/  IMAD R8, R6, R15, R13 ;  /* 0x0000000f06087224 */ /* 0x001fe200078e020d */
[----:B------:R-:W-:Y:S01]  /*3da0*/  UIADD3 UR26, UP2, UR26, 0x270, URZ ;  /* 0x000002701a1a7890 */ /* 0x000fe2000ff5e03f */
[----:B------:R-:W-:Y:S02]  /*3db0*/  VIADD R13, R9, 0x1 ;  /* 0x00000001090d7836 */ /* 0x000fe40000000000 */
[----:B------:R-:W-:Y:S01]  /*3dc0*/  IMAD R12, R12, UR7, R19 ;  /* 0x000000070c0c7c24 */ /* 0x000fe2000f8e0213 */
[----:B------:R-:W-:Y:S01]  /*3dd0*/  UIADD3 UR7, -UR5, URZ, URZ ;  /* 0x0000003f05077290 */ /* 0x000fe2000fffe13f */
[----:B------:R-:W-:Y:S01]  /*3de0*/  @P2 IMAD.MOV R13, RZ, RZ, R9 ;  /* 0x000000ffff0d2224 */ /* 0x000fe200078e0209 */
[----:B------:R-:W-:Y:S01]  /*3df0*/  @UP0 ULDC UR10, c[0x0][0x39c] ;  /* 0x0000e700000a0ab9 */ /* 0x000fe20000000800 */
[----:B------:R-:W-:Y:S01]  /*3e00*/  IMAD.U32 R8, R8, 0x400, R11 ;  /* 0x0000040008087824 */ /* 0x000fe200078e000b */
[----:B------:R-:W-:Y:S01]  /*3e10*/  R2UR UR19, R12 ;  /* 0x000000000c1372ca */ /* 0x000fe200000e0000 */
[----:B------:R-:W-:Y:S01]  /*3e20*/  UIMAD.WIDE.U32 UR10, UR5, UR10, URZ ;  /* 0x0000000a050a72a5 */ /* 0x000fe2000f8e003f */
[----:B--2---:R-:W-:Y:S01]  /*3e30*/  ISETP.NE.AND P3, PT, R13, R20, PT ;  /* 0x000000140d00720c */ /* 0x004fe20003f65270 */
[----:B------:R-:W-:Y:S01]  /*3e40*/  @UP0 ULDC UR29, c[0x0][0x3a0] ;  /* 0x0000e800001d0ab9 */ /* 0x000fe20000000800 */
[----:B------:R-:W-:Y:S01]  /*3e50*/  R2UR UR28, R8 ;  /* 0x00000000081c72ca */ /* 0x000fe200000e0000 */
[----:B------:R-:W-:Y:S01]  /*3e60*/  @UP0 USHF.R.U32.HI UR22, URZ, UR29, UR11 ;  /* 0x0000001d3f160299 */ /* 0x000fe2000801160b */
[C---:B------:R-:W-:Y:S01]  /*3e70*/  VIADD R12, R7.reuse, 0x1 ;  /* 0x00000001070c7836 */ /* 0x040fe20000000000 */
[----:B------:R-:W-:Y:S01]  /*3e80*/  UIMAD UR7, UR14, UR7, UR13 ;  /* 0x000000070e0772a4 */ /* 0x000fe2000f8e020d */
[----:B------:R-:W-:Y:S01]  /*3e90*/  R2UR UR13, R7 ;  /* 0x00000000070d72ca */ /* 0x000fe200000e0000 */
[----:B------:R-:W-:Y:S01]  /*3ea0*/  UMOV UR10, UR18 ;  /* 0x00000012000a7c82 */ /* 0x000fe20008000000 */
[----:B------:R-:W-:Y:S01]  /*3eb0*/  R2UR UR11, R16 ;  /* 0x00000000100b72ca */ /* 0x000fe200000e0000 */
[----:B------:R-:W-:Y:S01]  /*3ec0*/  UIMAD UR20, UR7, UR9, UR20 ;  /* 0x00000009071472a4 */ /* 0x000fe2000f8e0214 */
[C---:B------:R-:W-:Y:S01]  /*3ed0*/  R2UR UR14, R6.reuse ;  /* 0x00000000060e72ca */ /* 0x040fe200000e0000 */
[----:B------:R-:W-:Y:S01]  /*3ee0*/  UIMAD UR19, UR19, UR8, UR12 ;  /* 0x00000008131372a4 */ /* 0x000fe2000f8e020c */
[----:B------:R-:W-:Y:S01]  /*3ef0*/  R2UR UR12, R9 ;  /* 0x00000000090c72ca */ /* 0x000fe200000e0000 */
[----:B------:R-:W-:Y:S01]  /*3f00*/  UIADD3 UR8, -UR22, URZ, URZ ;  /* 0x0000003f16087290 */ /* 0x000fe2000fffe13f */
[----:B------:R-:W-:Y:S01]  /*3f10*/  @P3 IMAD.MOV R12, RZ, RZ, R7 ;  /* 0x000000ffff0c3224 */ /* 0x000fe200078e0207 */
[----:B------:R-:W-:Y:S01]  /*3f20*/  UIADD3.X UR7, URZ, UR27, URZ, UP1, !UPT ;  /* 0x0000001b3f077290 */ /* 0x000fe20008ffe43f */
[----:B------:R-:W-:Y:S01]  /*3f30*/  SEL R8, RZ, 0x1, P5 ;  /* 0x00000001ff087807 */ /* 0x000fe20002800000 */
[----:B------:R-:W-:Y:S01]  /*3f40*/  UIMAD UR5, UR23, UR8, UR5 ;  /* 0x00000008170572a4 */ /* 0x000fe2000f8e0205 */
[----:B------:R-:W-:Y:S01]  /*3f50*/  VIADD R11, R6, 0x1 ;  /* 0x00000001060b7836 */ /* 0x000fe20000000000 */
[----:B------:R-:W-:Y:S01]  /*3f60*/  ISETP.NE.AND P4, PT, R12, R21, PT ;  /* 0x000000150c00720c */ /* 0x000fe20003f85270 */
[----:B------:R-:W-:Y:S01]  /*3f70*/  UIADD3 UR8, UR16, 0x1c000, URZ ;  /* 0x0001c00010087890 */ /* 0x000fe2000fffe03f */
[----:B------:R-:W-:Y:S01]  /*3f80*/  LOP3.LUT R5, R5, R8, RZ, 0x3c, !PT ;  /* 0x0000000805057212 */ /* 0x000fe200078e3cff */
[----:B------:R-:W-:Y:S01]  /*3f90*/  UIMAD UR21, UR5, UR4, UR21 ;  /* 0x00000004051572a4 */ /* 0x000fe2000f8e0215 */
[----:B------:R-:W-:Y:S01]  /*3fa0*/  SEL R8, R10, RZ, P2 ;  /* 0x000000ff0a087207 */ /* 0x000fe20001000000 */
[----:B------:R-:W-:Y:S01]  /*3fb0*/  UPRMT UR4, UR28, 0x5410, URZ ;  /* 0x000054101c047896 */ /* 0x000fe2000800003f */
[----:B------:R-:W-:Y:S01]  /*3fc0*/  SEL R9, R13, RZ, P3 ;  /* 0x000000ff0d097207 */ /* 0x000fe20001800000 */
[----:B------:R-:W-:Y:S01]  /*3fd0*/  UIADD3.X UR27, URZ, UR27, URZ, UP2, !UPT ;  /* 0x0000001b3f1b7290 */ /* 0x000fe200097fe43f */
[----:B------:R-:W-:Y:S01]  /*3fe0*/  SEL R7, R12, RZ, P4 ;  /* 0x000000ff0c077207 */ /* 0x000fe20002000000 */
[----:B------:R-:W-:-:S04]  /*3ff0*/  UMOV UR9, UR17 ;  /* 0x0000001100097c82 */ /* 0x000fc80008000000 */
[----:B------:R-:W-:Y:S01]  /*4000*/  @P4 IMAD.MOV R11, RZ, RZ, R6 ;  /* 0x000000ffff0b4224 */ /* 0x000fe200078e0206 */
[----:B------:R0:W-:Y:S03]  /*4010*/  UTMALDG.5D.IM2COL [UR16], [UR6], UR4 ;  /* 0x00000010060073b4 */ /* 0x0001e60008060004 */
[----:B------:R-:W-:Y:S01]  /*4020*/  IMAD.MOV.U32 R6, RZ, RZ, R11 ;  /* 0x000000ffff067224 */ /* 0x000fe200078e000b */
[----:B------:R0:W-:Y:S02]  /*4030*/  UTMALDG.5D [UR8], [UR26], desc[UR24] ;  /* 0x000018081a0075b4 */ /* 0x0001e40008021000 */
[----:B0-----:R-:W-:Y:S05]  /*4040*/  @P6 BRA `(.L_x_87) ;  /* 0xfffffff800586947 */ /* 0x001fea000383ffff */
.L_x_83:
[----:B------:R-:W-:Y:S01]  /*4050*/  ISETP.GE.U32.AND P2, PT, R4, 0x1c, PT ;  /* 0x0000001c0400780c */ /* 0x000fe20003f46070 */
[----:B------:R-:W-:Y:S05]  /*4060*/  WARPSYNC.ALL ;  /* 0x0000000000007948 */ /* 0x000fea0003800000 */
[----:B------:R-:W-:-:S07]  /*4070*/  ELECT P1, URZ, PT ;  /* 0x00000000003f782f */ /* 0x000fce0003820000 */
[----:B------:R-:W-:-:S05]  /*4080*/  @P2 SHF.R.U32.HI R6, RZ, 0x2, R4 ;  /* 0x00000002ff062819 */ /* 0x000fca0000011604 */
[----:B------:R-:W-:-:S05]  /*4090*/  @P2 IMAD.WIDE.U32 R6, R6, 0x24924925, RZ ;  /* 0x2492492506062825 */ /* 0x000fca00078e00ff */
[----:B------:R-:W-:-:S04]  /*40a0*/  @P2 LOP3.LUT R6, R7, 0x1, RZ, 0xc0, !PT ;  /* 0x0000000107062812 */ /* 0x000fc800078ec0ff */
[----:B------:R-:W-:Y:S01]  /*40b0*/  @P2 ISETP.NE.U32.AND P0, PT, R6, 0x1, PT ;  /* 0x000000010600280c */ /* 0x000fe20003f05070 */
[----:B------:R-:W-:-:S12]  /*40c0*/  @!P1 EXIT ;  /* 0x000000000000994d */ /* 0x000fd80003800000 */
[----:B------:R-:W-:Y:S01]  /*40d0*/  LOP3.LUT R3, R3, 0x2, RZ, 0xfc, !PT ;  /* 0x0000000203037812 */ /* 0x000fe200078efcff */
[----:B------:R-:W-:Y:S01]  /*40e0*/  IMAD.MOV.U32 R5, RZ, RZ, 0x1 ;  /* 0x00000001ff057424 */ /* 0x000fe200078e00ff */
[----:B------:R-:W-:Y:S02]  /*40f0*/  @P2 ISETP.NE.U32.AND.EX P0, PT, RZ, RZ, PT, P0 ;  /* 0x000000ffff00220c */ /* 0x000fe40003f05100 */
[----:B------:R-:W-:Y:S02]  /*4100*/  ISETP.NE.AND P1, PT, R3, 0x3, PT ;  /* 0x000000030300780c */ /* 0x000fe40003f25270 */
[----:B------:R-:W-:-:S11]  /*4110*/  @P2 SEL R5, RZ, 0x1, !P0 ;  /* 0x00000001ff052807 */ /* 0x000fd60004000000 */
[----:B------:R-:W-:Y:S05]  /*4120*/  @!P1 BRA `(.L_x_88) ;  /* 0x0000000000049947 */ /* 0x000fea0003800000 */
[----:B------:R-:W-:Y:S01]  /*4130*/  BPT.TRAP 0x1 ;  /* 0x000000040000795c */ /* 0x000fe20000300000 */
.L_x_88:
[----:B------:R-:W0:Y:S01]  /*4140*/  S2R R7, SR_CgaCtaId ;  /* 0x0000000000077919 */ /* 0x000e220000008800 */
[----:B---3-5:R-:W-:Y:S02]  /*4150*/  SHF.R.U32.HI R2, RZ, 0x2, R4 ;  /* 0x00000002ff027819 */ /* 0x028fe40000011604 */
[----:B-1----:R-:W-:-:S03]  /*4160*/  MOV R0, 0x400 ;  /* 0x0000040000007802 */ /* 0x002fc60000000f00 */
[----:B------:R-:W-:-:S04]  /*4170*/  IMAD.WIDE.U32 R2, R2, 0x24924925, RZ ;  /* 0x2492492502027825 */ /* 0x000fc800078e00ff */
[----:B------:R-:W-:Y:S01]  /*4180*/  IMAD R3, R3, -0x1c, R4 ;  /* 0xffffffe403037824 */ /* 0x000fe200078e0204 */
[----:B0-----:R-:W-:Y:S02]  /*4190*/  LEA R0, R7, R0, 0x18 ;  /* 0x0000000007007211 */ /* 0x001fe400078ec0ff */
[----:B------:R-:W-:-:S03]  /*41a0*/  SHF.L.U32 R7, R5, 0x1f, RZ ;  /* 0x0000001f05077819 */ /* 0x000fc600000006ff */
[----:B------:R-:W-:-:S04]  /*41b0*/  VIADD R0, R0, 0x380e0 ;  /* 0x000380e000007836 */ /* 0x000fc80000000000 */
[----:B------:R-:W-:-:S07]  /*41c0*/  IMAD R2, R3, 0x8, R0 ;  /* 0x0000000803027824 */ /* 0x000fce00078e0200 */
.L_x_89:
[----:B0-----:R0:W1:Y:S02]  /*41d0*/  SYNCS.PHASECHK.TRANS64.TRYWAIT P0, [R2+URZ], R7 ;  /* 0x00000007020075a7 */ /* 0x001064000800017f */
[----:B-1----:R-:W-:Y:S05]  /*41e0*/  @!P0 NANOSLEEP.SYNCS 0x989680 ;  /* 0x009896800000895d */ /* 0x002fea0003900000 */
[----:B------:R-:W1:Y:S02]  /*41f0*/  @!P0 SYNCS.PHASECHK.TRANS64 P0, [R2+URZ], R7 ;  /* 0x00000007020085a7 */ /* 0x000e64000800007f */
[----:B-1----:R-:W-:Y:S05]  /*4200*/  @!P0 BRA `(.L_x_89) ;  /* 0xfffffffc00f08947 */ /* 0x002fea000383ffff */
[----:B------:R-:W-:-:S05]  /*4210*/  VIADD R3, R3, 0x1 ;  /* 0x0000000103037836 */ /* 0x000fca0000000000 */
[----:B------:R-:W-:-:S04]  /*4220*/  ISETP.NE.AND P0, PT, R3, 0x1c, PT ;  /* 0x0000001c0300780c */ /* 0x000fc80003f05270 */
[----:B0-----:R-:W-:Y:S02]  /*4230*/  SEL R2, RZ, 0x1, P0 ;  /* 0x00000001ff027807 */ /* 0x001fe40000000000 */
[----:B------:R-:W-:Y:S02]  /*4240*/  SEL R3, R3, RZ, P0 ;  /* 0x000000ff03037207 */ /* 0x000fe40000000000 */
[----:B------:R-:W-:-:S03]  /*4250*/  LOP3.LUT R7, R5, R2, RZ, 0x3c, !PT ;  /* 0x0000000205077212 */ /* 0x000fc600078e3cff */
[----:B------:R-:W-:Y:S01]  /*4260*/  IMAD R2, R3, 0x8, R0 ;  /* 0x0000000803027824 */ /* 0x000fe200078e0200 */
[----:B------:R-:W-:-:S07]  /*4270*/  SHF.L.U32 R5, R7, 0x1f, RZ ;  /* 0x0000001f07057819 */ /* 0x000fce00000006ff */
.L_x_90:
        /* <DEDUP_REMOVED lines=11> */
.L_x_91:
        /* <DEDUP_REMOVED lines=11> */
.L_x_92:
        /* <DEDUP_REMOVED lines=11> */
.L_x_93:
        /* <DEDUP_REMOVED lines=11> */
.L_x_94:
        /* <DEDUP_REMOVED lines=11> */
.L_x_95:
        /* <DEDUP_REMOVED lines=11> */
.L_x_96:
        /* <DEDUP_REMOVED lines=11> */
.L_x_97:
        /* <DEDUP_REMOVED lines=11> */
.L_x_98:
        /* <DEDUP_REMOVED lines=11> */
.L_x_99:
        /* <DEDUP_REMOVED lines=11> */
.L_x_100:
        /* <DEDUP_REMOVED lines=11> */
.L_x_101:
        /* <DEDUP_REMOVED lines=11> */
.L_x_102:
        /* <DEDUP_REMOVED lines=11> */
.L_x_103:
        /* <DEDUP_REMOVED lines=11> */
.L_x_104:
        /* <DEDUP_REMOVED lines=11> */
.L_x_105:
        /* <DEDUP_REMOVED lines=11> */
.L_x_106:
        /* <DEDUP_REMOVED lines=11> */
.L_x_107:
        /* <DEDUP_REMOVED lines=11> */
.L_x_108:
        /* <DEDUP_REMOVED lines=11> */
.L_x_109:
        /* <DEDUP_REMOVED lines=11> */
.L_x_110:
        /* <DEDUP_REMOVED lines=11> */
.L_x_111:
        /* <DEDUP_REMOVED lines=11> */
.L_x_112:
        /* <DEDUP_REMOVED lines=11> */
.L_x_113:
        /* <DEDUP_REMOVED lines=11> */
.L_x_114:
        /* <DEDUP_REMOVED lines=11> */
.L_x_115:
        /* <DEDUP_REMOVED lines=11> */
.L_x_116:
[----:B0-----:R0:W1:Y:S02]  /*5460*/  SYNCS.PHASECHK.TRANS64.TRYWAIT P0, [R3+URZ], R0 ;  /* 0x00000000030075a7 */ /* 0x001064000800017f */
[----:B-1----:R-:W-:Y:S05]  /*5470*/  @!P0 NANOSLEEP.SYNCS 0x989680 ;  /* 0x009896800000895d */ /* 0x002fea0003900000 */
[----:B------:R-:W1:Y:S02]  /*5480*/  @!P0 SYNCS.PHASECHK.TRANS64 P0, [R3+URZ], R0 ;  /* 0x00000000030085a7 */ /* 0x000e64000800007f */
[----:B-1----:R-:W-:Y:S05]  /*5490*/  @P0 EXIT ;  /* 0x000000000000094d */ /* 0x002fea0003800000 */
[----:B------:R-:W-:Y:S05]  /*54a0*/  BRA `(.L_x_116) ;  /* 0xfffffffc00ec7947 */ /* 0x000fea000383ffff */
.L_x_117:
[----:B------:R-:W-:-:S00]  /*54b0*/  BRA `(.L_x_117) ;  /* 0xfffffffc00fc7947 */ /* 0x000fc0000383ffff */
[----:B------:R-:W-:-:S00]  /*54c0*/  NOP ;  /* 0x0000000000007918 */ /* 0x000fc00000000000 */
        /* <DEDUP_REMOVED lines=11> */
.L_x_118:


//--------------------- .nv.shared._ZN7cutlass13device_kernelINS_4conv6kernel13ConvUniversalINS1_16ConvProblemShapeILNS1_8OperatorE0ELi3EEENS1_10collective14CollectiveConvINS1_46MainloopSm90TmaGmmaWarpSpecializedImplicitGemmILS5_0ELi28ELi3EN4cute5tupleIJNSA_1CILi1EEESD_SD_EEENS1_36KernelImplicitTmaWarpSpecializedSm90ELi1EEENSB_IJNSC_ILi64EEESH_NSB_IJNSC_ILi32EEEEEEEEENS_10bfloat16_tESL_NSA_8TiledMMAINSA_8MMA_AtomIJNSA_4SM904GMMA27MMA_64x64x16_F32BF16BF16_SSILNSP_5MajorE0ELSR_0ELNSP_7ScaleInE1ELSS_1EEEEEENSA_6LayoutISE_NSB_IJNSC_ILi0EEESW_SW_EEEEENSB_IJNSA_10UnderscoreESZ_SZ_EEEEENS7_6detail26Sm90ImplicitGemmTileTraitsINSA_20SM90_TMA_LOAD_IM2COLENSA_14ComposedLayoutINSA_7SwizzleILi2ELi4ELi3EEENSA_18smem_ptr_flag_bitsILi16EEENSV_INSB_IJNSB_IJNSC_ILi8EEES1A_EEENSB_IJSI_SD_EEENSB_IJSD_NSC_ILi28EEEEEEEEENSB_IJNSB_IJSI_NSC_ILi256EEEEEENSB_IJSD_SW_EEENSB_IJSW_NSC_ILi2048EEEEEEEEEEEEEvEENS13_INSA_13SM90_TMA_LOADES1N_vEEEENS_8epilogue10collective6detail29Sm90TmaWarpSpecializedAdapterINS1T_15DefaultEpilogueISL_NSB_IJNSB_IJllllEEESD_SW_EEES1Y_NS1S_6thread17LinearCombinationISL_Li1EffLNS1Z_9ScaleType4KindE0ELNS_15FloatRoundStyleE2ESL_EENS_4gemm15EpilogueDefaultEEEEEvvEEEEvNT_6ParamsE --------------------------
	.section	.nv.shared._ZN7cutlass13device_kernelINS_4conv6kernel13ConvUniversalINS1_16ConvProblemShapeILNS1_8OperatorE0ELi3EEENS1_10collective14CollectiveConvINS1_46MainloopSm90TmaGmmaWarpSpecializedImplicitGemmILS5_0ELi28ELi3EN4cute5tupleIJNSA_1CILi1EEESD_SD_EEENS1_36KernelImplicitTmaWarpSpecializedSm90ELi1EEENSB_IJNSC_ILi64EEESH_NSB_IJNSC_ILi32EEEEEEEEENS_10bfloat16_tESL_NSA_8TiledMMAINSA_8MMA_AtomIJNSA_4SM904GMMA27MMA_64x64x16_F32BF16BF16_SSILNSP_5MajorE0ELSR_0ELNSP_7ScaleInE1ELSS_1EEEEEENSA_6LayoutISE_NSB_IJNSC_ILi0EEESW_SW_EEEEENSB_IJNSA_10UnderscoreESZ_SZ_EEEEENS7_6detail26Sm90ImplicitGemmTileTraitsINSA_20SM90_TMA_LOAD_IM2COLENSA_14ComposedLayoutINSA_7SwizzleILi2ELi4ELi3EEENSA_18smem_ptr_flag_bitsILi16EEENSV_INSB_IJNSB_IJNSC_ILi8EEES1A_EEENSB_IJSI_SD_EEENSB_IJSD_NSC_ILi28EEEEEEEEENSB_IJNSB_IJSI_NSC_ILi256EEEEEENSB_IJSD_SW_EEENSB_IJSW_NSC_ILi2048EEEEEEEEEEEEEvEENS13_INSA_13SM90_TMA_LOADES1N_vEEEENS_8epilogue10collective6detail29Sm90TmaWarpSpecializedAdapterINS1T_15DefaultEpilogueISL_NSB_IJNSB_IJllllEEESD_SW_EEES1Y_NS1S_6thread17LinearCombinationISL_Li1EffLNS1Z_9ScaleType4KindE0ELNS_15FloatRoundStyleE2ESL_EENS_4gemm15EpilogueDefaultEEEEEvvEEEEvNT_6ParamsE,"aw",@nobits
	.sectionflags	@""
	.align	16
	.zero		1024


//--------------------- .nv.shared.reserved.0     --------------------------
	.section	.nv.shared.reserved.0,"aw",@nobits
	.weak		__nv_reservedSMEM_offset_0_alias
	.size		__nv_reservedSMEM_offset_0_alias, 0, 0
	.other		__nv_reservedSMEM_offset_0_alias,@"STO_CUDA_RESERVED_SHARED STV_DEFAULT"
__nv_reservedSMEM_offset_0_alias:
	.zero		0


//--------------------- .nv.global                --------------------------
	.section	.nv.global,"aw",@nobits
.nv.global:
	.type		_ZN39_INTERNAL_2491112d_4_k_cu_a2406d46_27844cute1_E,@object
	.size		_ZN39_INTERNAL_2491112d_4_k_cu_a2406d46_27844cute1_E,(_ZN39_INTERNAL_2491112d_4_k_cu_a2406d46_27844cuda3std3__45__cpo6cbeginE - _ZN39_INTERNAL_2491112d_4_k_cu_a2406d46_27844cute1_E)
_ZN39_INTERNAL_2491112d_4_k_cu_a2406d46_27844cute1_E:
	.zero		1
	.type		_ZN39_INTERNAL_2491112d_4_k_cu_a2406d46_27844cuda3std3__45__cpo6cbeginE,@object
	.size		_ZN39_INTERNAL_2491112d_4_k_cu_a2406d46_27844cuda3std3__45__cpo6cbeginE,(_ZN39_INTERNAL_2491112d_4_k_cu_a2406d46_27844cuda3std3__48in_placeE - _ZN39_INTERNAL_2491112d_4_k_cu_a2406d46_27844cuda3std3__45__cpo6cbeginE)
_ZN39_INTERNAL_2491112d_4_k_cu_a2406d46_27844cuda3std3__45__cpo6cbeginE:
	.zero		1
	.type		_ZN39_INTERNAL_2491112d_4_k_cu_a2406d46_27844cuda3std3__48in_placeE,@object
	.size		_ZN39_INTERNAL_2491112d_4_k_cu_a2406d46_27844cuda3std3__48in_placeE,(_ZN39_INTERNAL_2491112d_4_k_cu_a2406d46_27844cuda3std6ranges3__45__cpo9iter_moveE - _ZN39_INTERNAL_2491112d_4_k_cu_a2406d46_27844cuda3std3__48in_placeE)
_ZN39_INTERNAL_2491112d_4_k_cu_a2406d46_27844cuda3std3__48in_placeE:
	.zero		1
	.type		_ZN39_INTERNAL_2491112d_4_k_cu_a2406d46_27844cuda3std6ranges3__45__cpo9iter_moveE,@object
	.size		_ZN39_INTERNAL_2491112d_4_k_cu_a2406d46_27844cuda3std6ranges3__45__cpo9iter_moveE,(_ZN39_INTERNAL_2491112d_4_k_cu_a2406d46_27844cuda3std3__45__cpo5beginE - _ZN39_INTERNAL_2491112d_4_k_cu_a2406d46_27844cuda3std6ranges3__45__cpo9iter_moveE)
_ZN39_INTERNAL_2491112d_4_k_cu_a2406d46_27844cuda3std6ranges3__45__cpo9iter_moveE:
	.zero		1
	.type		_ZN39_INTERNAL_2491112d_4_k_cu_a2406d46_27844cuda3std3__45__cpo5beginE,@object
	.size		_ZN39_INTERNAL_2491112d_4_k_cu_a2406d46_27844cuda3std3__45__cpo5beginE,(_ZN39_INTERNAL_2491112d_4_k_cu_a2406d46_27844cuda3std3__441_GLOBAL__N__2491112d_4_k_cu_a2406d46_27846ignoreE - _ZN39_INTERNAL_2491112d_4_k_cu_a2406d46_27844cuda3std3__45__cpo5beginE)
_ZN39_INTERNAL_2491112d_4_k_cu_a2406d46_27844cuda3std3__45__cpo5beginE:
	.zero		1
	.type		_ZN39_INTERNAL_2491112d_4_k_cu_a2406d46_27844cuda3std3__441_GLOBAL__N__2491112d_4_k_cu_a2406d46_27846ignoreE,@object
	.size		_ZN39_INTERNAL_2491112d_4_k_cu_a2406d46_27844cuda3std3__441_GLOBAL__N__2491112d_4_k_cu_a2406d46_27846ignoreE,(_ZN39_INTERNAL_2491112d_4_k_cu_a2406d46_27844cute7productE - _ZN39_INTERNAL_2491112d_4_k_cu_a2406d46_27844cuda3std3__441_GLOBAL__N__2491112d_4_k_cu_a2406d46_27846ignoreE)
_ZN39_INTERNAL_2491112d_4_k_cu_a2406d46_27844cuda3std3__441_GLOBAL__N__2491112d_4_k_cu_a2406d46_27846ignoreE:
	.zero		1
	.type		_ZN39_INTERNAL_2491112d_4_k_cu_a2406d46_27844cute7productE,@object
	.size		_ZN39_INTERNAL_2491112d_4_k_cu_a2406d46_27844cute7productE,(_ZN39_INTERNAL_2491112d_4_k_cu_a2406d46_27844cuda3std3__45__cpo3endE - _ZN39_INTERNAL_2491112d_4_k_cu_a2406d46_27844cute7productE)
_ZN39_INTERNAL_2491112d_4_k_cu_a2406d46_27844cute7productE:
	.zero		1
	.type		_ZN39_INTERNAL_2491112d_4_k_cu_a2406d46_27844cuda3std3__45__cpo3endE,@object
	.size		_ZN39_INTERNAL_2491112d_4_k_cu_a2406d46_27844cuda3std3__45__cpo3endE,(_ZN39_INTERNAL_2491112d_4_k_cu_a2406d46_27844cuda3std3__419piecewise_constructE - _ZN39_INTERNAL_2491112d_4_k_cu_a2406d46_27844cuda3std3__45__cpo3endE)
_ZN39_INTERNAL_2491112d_4_k_cu_a2406d46_27844cuda3std3__45__cpo3endE:
	.zero		1
	.type		_ZN39_INTERNAL_2491112d_4_k_cu_a2406d46_27844cuda3std3__419piecewise_constructE,@object
	.size		_ZN39_INTERNAL_2491112d_4_k_cu_a2406d46_27844cuda3std3__419piecewise_constructE,(_ZN39_INTERNAL_2491112d_4_k_cu_a2406d46_27844cuda3std3__45__cpo4cendE - _ZN39_INTERNAL_2491112d_4_k_cu_a2406d46_27844cuda3std3__419piecewise_constructE)
_ZN39_INTERNAL_2491112d_4_k_cu_a2406d46_27844cuda3std3__419piecewise_constructE:
	.zero		1
	.type		_ZN39_INTERNAL_2491112d_4_k_cu_a2406d46_27844cuda3std3__45__cpo4cendE,@object
	.size		_ZN39_INTERNAL_2491112d_4_k_cu_a2406d46_27844cuda3std3__45__cpo4cendE,(_ZN39_INTERNAL_2491112d_4_k_cu_a2406d46_27844cuda3std6ranges3__45__cpo4swapE - _ZN39_INTERNAL_2491112d_4_k_cu_a2406d46_27844cuda3std3__45__cpo4cendE)
_ZN39_INTERNAL_2491112d_4_k_cu_a2406d46_27844cuda3std3__45__cpo4cendE:
	.zero		1
	.type		_ZN39_INTERNAL_2491112d_4_k_cu_a2406d46_27844cuda3std6ranges3__45__cpo4swapE,@object
	.size		_ZN39_INTERNAL_2491112d_4_k_cu_a2406d46_27844cuda3std6ranges3__45__cpo4swapE,(.L_7 - _ZN39_INTERNAL_2491112d_4_k_cu_a2406d46_27844cuda3std6ranges3__45__cpo4swapE)
_ZN39_INTERNAL_2491112d_4_k_cu_a2406d46_27844cuda3std6ranges3__45__cpo4swapE:
	.zero		1
.L_7:


//--------------------- .nv.constant0._ZN7cutlass13device_kernelINS_4conv6kernel13ConvUniversalINS1_16ConvProblemShapeILNS1_8OperatorE0ELi3EEENS1_10collective14CollectiveConvINS1_46MainloopSm90TmaGmmaWarpSpecializedImplicitGemmILS5_0ELi28ELi3EN4cute5tupleIJNSA_1CILi1EEESD_SD_EEENS1_36KernelImplicitTmaWarpSpecializedSm90ELi1EEENSB_IJNSC_ILi64EEESH_NSB_IJNSC_ILi32EEEEEEEEENS_10bfloat16_tESL_NSA_8TiledMMAINSA_8MMA_AtomIJNSA_4SM904GMMA27MMA_64x64x16_F32BF16BF16_SSILNSP_5MajorE0ELSR_0ELNSP_7ScaleInE1ELSS_1EEEEEENSA_6LayoutISE_NSB_IJNSC_ILi0EEESW_SW_EEEEENSB_IJNSA_10UnderscoreESZ_SZ_EEEEENS7_6detail26Sm90ImplicitGemmTileTraitsINSA_20SM90_TMA_LOAD_IM2COLENSA_14ComposedLayoutINSA_7SwizzleILi2ELi4ELi3EEENSA_18smem_ptr_flag_bitsILi16EEENSV_INSB_IJNSB_IJNSC_ILi8EEES1A_EEENSB_IJSI_SD_EEENSB_IJSD_NSC_ILi28EEEEEEEEENSB_IJNSB_IJSI_NSC_ILi256EEEEEENSB_IJSD_SW_EEENSB_IJSW_NSC_ILi2048EEEEEEEEEEEEEvEENS13_INSA_13SM90_TMA_LOADES1N_vEEEENS_8epilogue10collective6detail29Sm90TmaWarpSpecializedAdapterINS1T_15DefaultEpilogueISL_NSB_IJNSB_IJllllEEESD_SW_EEES1Y_NS1S_6thread17LinearCombinationISL_Li1EffLNS1Z_9ScaleType4KindE0ELNS_15FloatRoundStyleE2ESL_EENS_4gemm15EpilogueDefaultEEEEEvvEEEEvNT_6ParamsE --------------------------
	.section	.nv.constant0._ZN7cutlass13device_kernelINS_4conv6kernel13ConvUniversalINS1_16ConvProblemShapeILNS1_8OperatorE0ELi3EEENS1_10collective14CollectiveConvINS1_46MainloopSm90TmaGmmaWarpSpecializedImplicitGemmILS5_0ELi28ELi3EN4cute5tupleIJNSA_1CILi1EEESD_SD_EEENS1_36KernelImplicitTmaWarpSpecializedSm90ELi1EEENSB_IJNSC_ILi64EEESH_NSB_IJNSC_ILi32EEEEEEEEENS_10bfloat16_tESL_NSA_8TiledMMAINSA_8MMA_AtomIJNSA_4SM904GMMA27MMA_64x64x16_F32BF16BF16_SSILNSP_5MajorE0ELSR_0ELNSP_7ScaleInE1ELSS_1EEEEEENSA_6LayoutISE_NSB_IJNSC_ILi0EEESW_SW_EEEEENSB_IJNSA_10UnderscoreESZ_SZ_EEEEENS7_6detail26Sm90ImplicitGemmTileTraitsINSA_20SM90_TMA_LOAD_IM2COLENSA_14ComposedLayoutINSA_7SwizzleILi2ELi4ELi3EEENSA_18smem_ptr_flag_bitsILi16EEENSV_INSB_IJNSB_IJNSC_ILi8EEES1A_EEENSB_IJSI_SD_EEENSB_IJSD_NSC_ILi28EEEEEEEEENSB_IJNSB_IJSI_NSC_ILi256EEEEEENSB_IJSD_SW_EEENSB_IJSW_NSC_ILi2048EEEEEEEEEEEEEvEENS13_INSA_13SM90_TMA_LOADES1N_vEEEENS_8epilogue10collective6detail29Sm90TmaWarpSpecializedAdapterINS1T_15DefaultEpilogueISL_NSB_IJNSB_IJllllEEESD_SW_EEES1Y_NS1S_6thread17LinearCombinationISL_Li1EffLNS1Z_9ScaleType4KindE0ELNS_15FloatRoundStyleE2ESL_EENS_4gemm15EpilogueDefaultEEEEEvvEEEEvNT_6ParamsE,"a",@progbits
	.sectionflags	@""
	.align	4
.nv.constant0._ZN7cutlass13device_kernelINS_4conv6kernel13ConvUniversalINS1_16ConvProblemShapeILNS1_8OperatorE0ELi3EEENS1_10collective14CollectiveConvINS1_46MainloopSm90TmaGmmaWarpSpecializedImplicitGemmILS5_0ELi28ELi3EN4cute5tupleIJNSA_1CILi1EEESD_SD_EEENS1_36KernelImplicitTmaWarpSpecializedSm90ELi1EEENSB_IJNSC_ILi64EEESH_NSB_IJNSC_ILi32EEEEEEEEENS_10bfloat16_tESL_NSA_8TiledMMAINSA_8MMA_AtomIJNSA_4SM904GMMA27MMA_64x64x16_F32BF16BF16_SSILNSP_5MajorE0ELSR_0ELNSP_7ScaleInE1ELSS_1EEEEEENSA_6LayoutISE_NSB_IJNSC_ILi0EEESW_SW_EEEEENSB_IJNSA_10UnderscoreESZ_SZ_EEEEENS7_6detail26Sm90ImplicitGemmTileTraitsINSA_20SM90_TMA_LOAD_IM2COLENSA_14ComposedLayoutINSA_7SwizzleILi2ELi4ELi3EEENSA_18smem_ptr_flag_bitsILi16EEENSV_INSB_IJNSB_IJNSC_ILi8EEES1A_EEENSB_IJSI_SD_EEENSB_IJSD_NSC_ILi28EEEEEEEEENSB_IJNSB_IJSI_NSC_ILi256EEEEEENSB_IJSD_SW_EEENSB_IJSW_NSC_ILi2048EEEEEEEEEEEEEvEENS13_INSA_13SM90_TMA_LOADES1N_vEEEENS_8epilogue10collective6detail29Sm90TmaWarpSpecializedAdapterINS1T_15DefaultEpilogueISL_NSB_IJNSB_IJllllEEESD_SW_EEES1Y_NS1S_6thread17LinearCombinationISL_Li1EffLNS1Z_9ScaleType4KindE0ELNS_15FloatRoundStyleE2ESL_EENS_4gemm15EpilogueDefaultEEEEEvvEEEEvNT_6ParamsE:
	.zero		1664


//--------------------- SYMBOLS --------------------------

	.type		.nv.reservedSmem.offset0,@object
	.size		.nv.reservedSmem.offset0,0x4
